// auto-generated by cutlass_sweep.gemm — config: {"arch": "sm_90", "cluster_m": 1, "cluster_n": 1, "dtype": "int8", "stages": 4, "tile_k": 64, "tile_m": 64, "tile_n": 128}
#include "cutlass/cutlass.h"
#include "cutlass/gemm/collective/collective_builder.hpp"
#include "cutlass/gemm/device/gemm_universal_adapter.h"
#include "cutlass/gemm/kernel/gemm_universal.hpp"
#include "cutlass/epilogue/collective/collective_builder.hpp"

using ElemA = int8_t;
using ElemB = int8_t;
using ElemCD = int8_t;
using Acc  = int32_t;
using TileShape    = cute::Shape<cute::_64, cute::_128, cute::_64>;
using ClusterShape = cute::Shape<cute::_1, cute::_1, cute::_1>;

using CollectiveEpilogue = typename cutlass::epilogue::collective::CollectiveBuilder<
    cutlass::arch::Sm90, cutlass::arch::OpClassTensorOp,
    TileShape, ClusterShape,
    cutlass::epilogue::collective::EpilogueTileAuto,
    Acc, Acc,
    ElemCD, cutlass::layout::RowMajor, 128 / cutlass::sizeof_bits<ElemCD>::value,
    ElemCD, cutlass::layout::RowMajor, 128 / cutlass::sizeof_bits<ElemCD>::value,
    cutlass::epilogue::collective::EpilogueScheduleAuto
  >::CollectiveOp;

using CollectiveMainloop = typename cutlass::gemm::collective::CollectiveBuilder<
    cutlass::arch::Sm90, cutlass::arch::OpClassTensorOp,
    ElemA, cutlass::layout::RowMajor, 128 / cutlass::sizeof_bits<ElemA>::value,
    ElemB, cutlass::layout::ColumnMajor, 128 / cutlass::sizeof_bits<ElemB>::value,
    Acc,
    TileShape, ClusterShape,
    cutlass::gemm::collective::StageCount<4>,
    cutlass::gemm::collective::KernelScheduleAuto
  >::CollectiveOp;

using GemmKernel = cutlass::gemm::kernel::GemmUniversal<
    cute::Shape<int,int,int,int>,
    CollectiveMainloop,
    CollectiveEpilogue
>;
using Gemm = cutlass::gemm::device::GemmUniversalAdapter<GemmKernel>;

// Force the device kernel symbol into the cubin without needing a host main.
auto* _anchor = &cutlass::device_kernel<GemmKernel>;


// ===== COMPILED SASS (sm_90a) =====

	.target	sm_90a

	.elftype	@"ET_EXEC"


//--------------------- .note.nv.tkinfo           --------------------------
	.section	.note.nv.tkinfo,"",@"SHT_NOTE"
	.sectionflags	@"SHF_NOTE_NV_TKINFO"
	.tkinfo
        /*0018*/ 	.word	0x00000002
        /*0030*/ 	.string	""
        /*0030*/ 	.string	"ptxas"
        /*0030*/ 	.string	"Cuda compilation tools, release 13.0, V13.0.88"
        /*0030*/ 	.string	"Build cuda_13.0.r13.0/compiler.36424714_0"
        /*0030*/ 	.string	"-arch sm_90a -m 64 "



//--------------------- .note.nv.cuinfo           --------------------------
	.section	.note.nv.cuinfo,"",@"SHT_NOTE"
	.sectionflags	@"SHF_NOTE_NV_CUINFO"
        /*0018*/ 	.short	0x0002
        /*001a*/ 	.short	0x005a
        /*001c*/ 	.short	0x0082
	.zero		2


//--------------------- .nv.info                  --------------------------
	.section	.nv.info,"",@"SHT_CUDA_INFO"
	.align	4


	//----- nvinfo : EIATTR_REGCOUNT
	.align		4
        /*0000*/ 	.byte	0x04, 0x2f
        /*0002*/ 	.short	(.L_15 - .L_14)
	.align		4
.L_14:
        /*0004*/ 	.word	index@(_ZN7cutlass13device_kernelINS_4gemm6kernel13GemmUniversalIN4cute5tupleIJiiiiEEENS1_10collective13CollectiveMmaINS1_34MainloopSm90TmaGmmaWarpSpecializedILi4ENS5_IJNS4_1CILi1EEESB_SB_EEENS1_32KernelTmaWarpSpecializedPingpongEEENS5_IJNSA_ILi64EEENSA_ILi128EEESF_EEEaNS5_IJlSB_lEEEaSI_NS4_8TiledMMAINS4_8MMA_AtomIJNS4_4SM904GMMA27MMA_64x128x32_S32S8S8_SS_TNEEEENS4_6LayoutISC_NS5_IJNSA_ILi0EEESQ_SQ_EEEEENS5_IJNS4_10UnderscoreEST_ST_EEEEENS4_13SM90_TMA_LOADENS4_14ComposedLayoutINS4_7SwizzleILi2ELi4ELi3EEENS4_18smem_ptr_flag_bitsILi8EEENSP_INS5_IJNSA_ILi8EEESF_EEENS5_IJSF_SB_EEEEEEEvNS4_8identityESW_S16_vS17_EENS_8epilogue10collective6detail29Sm90TmaWarpSpecializedAdapterINS1A_15DefaultEpilogueIaSI_SI_NS19_6thread17LinearCombinationIaLi1EiiLNS1E_9ScaleType4KindE0ELNS_15FloatRoundStyleE2EaEENS1_15EpilogueDefaultEEEEEvvEEEEvNT_6ParamsE)
        /*0008*/ 	.word	0x000000a8


	//----- nvinfo : EIATTR_FRAME_SIZE
	.align		4
.L_15:
        /*000c*/ 	.byte	0x04, 0x11
        /*000e*/ 	.short	(.L_17 - .L_16)
	.align		4
.L_16:
        /*0010*/ 	.word	index@(_ZN7cutlass13device_kernelINS_4gemm6kernel13GemmUniversalIN4cute5tupleIJiiiiEEENS1_10collective13CollectiveMmaINS1_34MainloopSm90TmaGmmaWarpSpecializedILi4ENS5_IJNS4_1CILi1EEESB_SB_EEENS1_32KernelTmaWarpSpecializedPingpongEEENS5_IJNSA_ILi64EEENSA_ILi128EEESF_EEEaNS5_IJlSB_lEEEaSI_NS4_8TiledMMAINS4_8MMA_AtomIJNS4_4SM904GMMA27MMA_64x128x32_S32S8S8_SS_TNEEEENS4_6LayoutISC_NS5_IJNSA_ILi0EEESQ_SQ_EEEEENS5_IJNS4_10UnderscoreEST_ST_EEEEENS4_13SM90_TMA_LOADENS4_14ComposedLayoutINS4_7SwizzleILi2ELi4ELi3EEENS4_18smem_ptr_flag_bitsILi8EEENSP_INS5_IJNSA_ILi8EEESF_EEENS5_IJSF_SB_EEEEEEEvNS4_8identityESW_S16_vS17_EENS_8epilogue10collective6detail29Sm90TmaWarpSpecializedAdapterINS1A_15DefaultEpilogueIaSI_SI_NS19_6thread17LinearCombinationIaLi1EiiLNS1E_9ScaleType4KindE0ELNS_15FloatRoundStyleE2EaEENS1_15EpilogueDefaultEEEEEvvEEEEvNT_6ParamsE)
        /*0014*/ 	.word	0x00000000


	//----- nvinfo : EIATTR_MIN_STACK_SIZE
	.align		4
.L_17:
        /*0018*/ 	.byte	0x04, 0x12
        /*001a*/ 	.short	(.L_19 - .L_18)
	.align		4
.L_18:
        /*001c*/ 	.word	index@(_ZN7cutlass13device_kernelINS_4gemm6kernel13GemmUniversalIN4cute5tupleIJiiiiEEENS1_10collective13CollectiveMmaINS1_34MainloopSm90TmaGmmaWarpSpecializedILi4ENS5_IJNS4_1CILi1EEESB_SB_EEENS1_32KernelTmaWarpSpecializedPingpongEEENS5_IJNSA_ILi64EEENSA_ILi128EEESF_EEEaNS5_IJlSB_lEEEaSI_NS4_8TiledMMAINS4_8MMA_AtomIJNS4_4SM904GMMA27MMA_64x128x32_S32S8S8_SS_TNEEEENS4_6LayoutISC_NS5_IJNSA_ILi0EEESQ_SQ_EEEEENS5_IJNS4_10UnderscoreEST_ST_EEEEENS4_13SM90_TMA_LOADENS4_14ComposedLayoutINS4_7SwizzleILi2ELi4ELi3EEENS4_18smem_ptr_flag_bitsILi8EEENSP_INS5_IJNSA_ILi8EEESF_EEENS5_IJSF_SB_EEEEEEEvNS4_8identityESW_S16_vS17_EENS_8epilogue10collective6detail29Sm90TmaWarpSpecializedAdapterINS1A_15DefaultEpilogueIaSI_SI_NS19_6thread17LinearCombinationIaLi1EiiLNS1E_9ScaleType4KindE0ELNS_15FloatRoundStyleE2EaEENS1_15EpilogueDefaultEEEEEvvEEEEvNT_6ParamsE)
        /*0020*/ 	.word	0x00000000
.L_19:


//--------------------- .nv.compat                --------------------------
	.section	.nv.compat,"",@"SHT_CUDA_COMPAT_INFO"
	.align	4
        /*0000*/ 	.byte	0x02, 0x09, 0x01, 0x00, 0x02, 0x02, 0x04, 0x00, 0x02, 0x05, 0x05, 0x00, 0x03, 0x07, 0x01, 0x01
        /*0010*/ 	.byte	0x02, 0x03, 0x01, 0x00, 0x02, 0x06, 0x01, 0x00, 0x04, 0x0b, 0x08, 0x00, 0x00, 0x00, 0x00, 0x00
        /*0020*/ 	.byte	0x00, 0x00, 0x00, 0x00


//--------------------- .nv.info._ZN7cutlass13device_kernelINS_4gemm6kernel13GemmUniversalIN4cute5tupleIJiiiiEEENS1_10collective13CollectiveMmaINS1_34MainloopSm90TmaGmmaWarpSpecializedILi4ENS5_IJNS4_1CILi1EEESB_SB_EEENS1_32KernelTmaWarpSpecializedPingpongEEENS5_IJNSA_ILi64EEENSA_ILi128EEESF_EEEaNS5_IJlSB_lEEEaSI_NS4_8TiledMMAINS4_8MMA_AtomIJNS4_4SM904GMMA27MMA_64x128x32_S32S8S8_SS_TNEEEENS4_6LayoutISC_NS5_IJNSA_ILi0EEESQ_SQ_EEEEENS5_IJNS4_10UnderscoreEST_ST_EEEEENS4_13SM90_TMA_LOADENS4_14ComposedLayoutINS4_7SwizzleILi2ELi4ELi3EEENS4_18smem_ptr_flag_bitsILi8EEENSP_INS5_IJNSA_ILi8EEESF_EEENS5_IJSF_SB_EEEEEEEvNS4_8identityESW_S16_vS17_EENS_8epilogue10collective6detail29Sm90TmaWarpSpecializedAdapterINS1A_15DefaultEpilogueIaSI_SI_NS19_6thread17LinearCombinationIaLi1EiiLNS1E_9ScaleType4KindE0ELNS_15FloatRoundStyleE2EaEENS1_15EpilogueDefaultEEEEEvvEEEEvNT_6ParamsE --------------------------
	.section	.nv.info._ZN7cutlass13device_kernelINS_4gemm6kernel13GemmUniversalIN4cute5tupleIJiiiiEEENS1_10collective13CollectiveMmaINS1_34MainloopSm90TmaGmmaWarpSpecializedILi4ENS5_IJNS4_1CILi1EEESB_SB_EEENS1_32KernelTmaWarpSpecializedPingpongEEENS5_IJNSA_ILi64EEENSA_ILi128EEESF_EEEaNS5_IJlSB_lEEEaSI_NS4_8TiledMMAINS4_8MMA_AtomIJNS4_4SM904GMMA27MMA_64x128x32_S32S8S8_SS_TNEEEENS4_6LayoutISC_NS5_IJNSA_ILi0EEESQ_SQ_EEEEENS5_IJNS4_10UnderscoreEST_ST_EEEEENS4_13SM90_TMA_LOADENS4_14ComposedLayoutINS4_7SwizzleILi2ELi4ELi3EEENS4_18smem_ptr_flag_bitsILi8EEENSP_INS5_IJNSA_ILi8EEESF_EEENS5_IJSF_SB_EEEEEEEvNS4_8identityESW_S16_vS17_EENS_8epilogue10collective6detail29Sm90TmaWarpSpecializedAdapterINS1A_15DefaultEpilogueIaSI_SI_NS19_6thread17LinearCombinationIaLi1EiiLNS1E_9ScaleType4KindE0ELNS_15FloatRoundStyleE2EaEENS1_15EpilogueDefaultEEEEEvvEEEEvNT_6ParamsE,"",@"SHT_CUDA_INFO"
	.sectionflags	@""
	.align	4


	//----- nvinfo : EIATTR_CUDA_API_VERSION
	.align		4
        /*0000*/ 	.byte	0x04, 0x37
        /*0002*/ 	.short	(.L_21 - .L_20)
.L_20:
        /*0004*/ 	.word	0x00000082


	//----- nvinfo : EIATTR_KPARAM_INFO
	.align		4
.L_21:
        /*0008*/ 	.byte	0x04, 0x17
        /*000a*/ 	.short	(.L_23 - .L_22)
.L_22:
        /*000c*/ 	.word	0x00000000
        /*0010*/ 	.short	0x0000
        /*0012*/ 	.short	0x0070
        /*0014*/ 	.byte	0x00, 0xf0, 0x01, 0x10


	//----- nvinfo : EIATTR_SPARSE_MMA_MASK
	.align		4
.L_23:
        /*0018*/ 	.byte	0x03, 0x50
        /*001a*/ 	.short	0x0000


	//----- nvinfo : EIATTR_MAXREG_COUNT
	.align		4
        /*001c*/ 	.byte	0x03, 0x1b
        /*001e*/ 	.short	0x00a8


	//----- nvinfo : EIATTR_NUM_BARRIERS
	.align		4
        /*0020*/ 	.byte	0x02, 0x4c
        /*0022*/ 	.byte	0x01
	.zero		1


	//----- nvinfo : EIATTR_EXTERNS
	.align		4
        /*0024*/ 	.byte	0x04, 0x0f
        /*0026*/ 	.short	(.L_25 - .L_24)


	//   ....[0]....
	.align		4
.L_24:
        /*0028*/ 	.word	index@(__assertfail)


	//----- nvinfo : EIATTR_MERCURY_ISA_VERSION
	.align		4
.L_25:
        /*002c*/ 	.byte	0x03, 0x5f
        /*002e*/ 	.short	0x0101


	//----- nvinfo : EIATTR_INT_WARP_WIDE_INSTR_OFFSETS
	.align		4
        /*0030*/ 	.byte	0x04, 0x31
        /*0032*/ 	.short	(.L_27 - .L_26)


	//   ....[0]....
.L_26:
        /*0034*/ 	.word	0x00000470


	//   ....[1]....
        /*0038*/ 	.word	0x00000490


	//   ....[2]....
        /*003c*/ 	.word	0x00000510


	//   ....[3]....
        /*0040*/ 	.word	0x00000520


	//   ....[4]....
        /*0044*/ 	.word	0x00000530


	//   ....[5]....
        /*0048*/ 	.word	0x00000550


	//   ....[6]....
        /*004c*/ 	.word	0x000005b0


	//   ....[7]....
        /*0050*/ 	.word	0x000005d0


	//----- nvinfo : EIATTR_COOP_GROUP_MASK_REGIDS
	.align		4
.L_27:
        /*0054*/ 	.byte	0x04, 0x29
        /*0056*/ 	.short	(.L_29 - .L_28)


	//   ....[0]....
.L_28:
        /*0058*/ 	.word	0xffffffff


	//   ....[1]....
        /*005c*/ 	.word	0xffffffff


	//   ....[2]....
        /*0060*/ 	.word	0xffffffff


	//   ....[3]....
        /*0064*/ 	.word	0xffffffff


	//   ....[4]....
        /*0068*/ 	.word	0xffffffff


	//   ....[5]....
        /*006c*/ 	.word	0xffffffff


	//----- nvinfo : EIATTR_COOP_GROUP_INSTR_OFFSETS
	.align		4
.L_29:
        /*0070*/ 	.byte	0x04, 0x28
        /*0072*/ 	.short	(.L_31 - .L_30)


	//   ....[0]....
.L_30:
        /*0074*/ 	.word	0x00000050


	//   ....[1]....
        /*0078*/ 	.word	0x00000080


	//   ....[2]....
        /*007c*/ 	.word	0x00000180


	//   ....[3]....
        /*0080*/ 	.word	0x00000390


	//   ....[4]....
        /*0084*/ 	.word	0x000003d0


	//   ....[5]....
        /*0088*/ 	.word	0x00000410


	//----- nvinfo : EIATTR_REG_RECONFIG
	.align		4
.L_31:
        /*008c*/ 	.byte	0x01, 0x54
	.zero		2


	//----- nvinfo : EIATTR_SYSCALL_OFFSETS
	.align		4
        /*0090*/ 	.byte	0x04, 0x46
        /*0092*/ 	.short	(.L_33 - .L_32)


	//   ....[0]....
.L_32:
        /*0094*/ 	.word	0x00001710


	//----- nvinfo : EIATTR_MBARRIER_INSTR_OFFSETS
	.align		4
.L_33:
        /*0098*/ 	.byte	0x04, 0x39
        /*009a*/ 	.short	(.L_35 - .L_34)


	//   ....[0]....
.L_34:
        /*009c*/ 	.word	0x00000300
        /*00a0*/ 	.word	0x000000ff
        /*00a4*/ 	.word	0x00000000
        /*00a8*/ 	.short	0x0100
        /*00aa*/ 	.byte	0x09
	.zero		1


	//   ....[1]....
        /*00ac*/ 	.word	0x00000310
        /*00b0*/ 	.word	0x000000ff
        /*00b4*/ 	.word	0x00000020
        /*00b8*/ 	.short	0x0100
        /*00ba*/ 	.byte	0x09
	.zero		1


	//   ....[2]....
        /*00bc*/ 	.word	0x00000320
        /*00c0*/ 	.word	0x000000ff
        /*00c4*/ 	.word	0x00000008
        /*00c8*/ 	.short	0x0100
        /*00ca*/ 	.byte	0x09
	.zero		1


	//   ....[3]....
        /*00cc*/ 	.word	0x00000330
        /*00d0*/ 	.word	0x000000ff
        /*00d4*/ 	.word	0x00000028
        /*00d8*/ 	.short	0x0100
        /*00da*/ 	.byte	0x09
	.zero		1


	//   ....[4]....
        /*00dc*/ 	.word	0x00000340
        /*00e0*/ 	.word	0x000000ff
        /*00e4*/ 	.word	0x00000010
        /*00e8*/ 	.short	0x0100
        /*00ea*/ 	.byte	0x09
	.zero		1


	//   ....[5]....
        /*00ec*/ 	.word	0x00000350
        /*00f0*/ 	.word	0x000000ff
        /*00f4*/ 	.word	0x00000030
        /*00f8*/ 	.short	0x0100
        /*00fa*/ 	.byte	0x09
	.zero		1


	//   ....[6]....
        /*00fc*/ 	.word	0x00000360
        /*0100*/ 	.word	0x000000ff
        /*0104*/ 	.word	0x00000018
        /*0108*/ 	.short	0x0100
        /*010a*/ 	.byte	0x09
	.zero		1


	//   ....[7]....
        /*010c*/ 	.word	0x00000370
        /*0110*/ 	.word	0x000000ff
        /*0114*/ 	.word	0x00000038
        /*0118*/ 	.short	0x0100
        /*011a*/ 	.byte	0x09
	.zero		1


	//   ....[8]....
        /*011c*/ 	.word	0x000005f0
        /*0120*/ 	.word	0x000000ff
        /*0124*/ 	.word	0x00000070
        /*0128*/ 	.short	0x0100
        /*012a*/ 	.byte	0x09
	.zero		1


	//   ....[9]....
        /*012c*/ 	.word	0x00000600
        /*0130*/ 	.word	0x000000ff
        /*0134*/ 	.word	0x00000078
        /*0138*/ 	.short	0x0100
        /*013a*/ 	.byte	0x09
	.zero		1


	//   ....[10]....
        /*013c*/ 	.word	0x00000640
        /*0140*/ 	.word	0x000000ff
        /*0144*/ 	.word	0x00000050
        /*0148*/ 	.short	0x0100
        /*014a*/ 	.byte	0x0a
	.zero		1


	//   ....[11]....
        /*014c*/ 	.word	0x00000660
        /*0150*/ 	.word	0x000000ff
        /*0154*/ 	.word	0x00000058
        /*0158*/ 	.short	0x0100
        /*015a*/ 	.byte	0x0a
	.zero		1


	//   ....[12]....
        /*015c*/ 	.word	0x00000670
        /*0160*/ 	.word	0x000000ff
        /*0164*/ 	.word	0x00000060
        /*0168*/ 	.short	0x0100
        /*016a*/ 	.byte	0x0a
	.zero		1


	//   ....[13]....
        /*016c*/ 	.word	0x00000680
        /*0170*/ 	.word	0x000000ff
        /*0174*/ 	.word	0x00000068
        /*0178*/ 	.short	0x0100
        /*017a*/ 	.byte	0x0a
	.zero		1


	//   ....[14]....
        /*017c*/ 	.word	0x000015f0
        /*0180*/ 	.word	0x0000005b
        /*0184*/ 	.word	0x00000000
        /*0188*/ 	.short	0x010a
        /*018a*/ 	.byte	0x2b
	.zero		1


	//   ....[15]....
        /*018c*/ 	.word	0x000017b0
        /*0190*/ 	.word	0x00000003
        /*0194*/ 	.word	0x00000000
        /*0198*/ 	.short	0x010a
        /*019a*/ 	.byte	0x3f
	.zero		1


	//   ....[16]....
        /*019c*/ 	.word	0x000017f0
        /*01a0*/ 	.word	0x00000003
        /*01a4*/ 	.word	0x00000000
        /*01a8*/ 	.short	0x010a
        /*01aa*/ 	.byte	0x3f
	.zero		1


	//   ....[17]....
        /*01ac*/ 	.word	0x000019f0
        /*01b0*/ 	.word	0x000000ff
        /*01b4*/ 	.word	0x00000000
        /*01b8*/ 	.short	0x010a
        /*01ba*/ 	.byte	0x04
	.zero		1


	//   ....[18]....
        /*01bc*/ 	.word	0x00001a30
        /*01c0*/ 	.word	0x000000ff
        /*01c4*/ 	.word	0x00000000
        /*01c8*/ 	.short	0x010a
        /*01ca*/ 	.byte	0x04
	.zero		1


	//   ....[19]....
        /*01cc*/ 	.word	0x00001ba0
        /*01d0*/ 	.word	0x000000ff
        /*01d4*/ 	.word	0x00000000
        /*01d8*/ 	.short	0x0101
        /*01da*/ 	.byte	0x04
	.zero		1


	//   ....[20]....
        /*01dc*/ 	.word	0x00001c90
        /*01e0*/ 	.word	0x0000005c
        /*01e4*/ 	.word	0x00000000
        /*01e8*/ 	.short	0x0101
        /*01ea*/ 	.byte	0x2c
	.zero		1


	//   ....[21]....
        /*01ec*/ 	.word	0x00001d50
        /*01f0*/ 	.word	0x000000ff
        /*01f4*/ 	.word	0x00000000
        /*01f8*/ 	.short	0x0101
        /*01fa*/ 	.byte	0x04
	.zero		1


	//   ....[22]....
        /*01fc*/ 	.word	0x00001e00
        /*0200*/ 	.word	0x0000005b
        /*0204*/ 	.word	0x00000010
        /*0208*/ 	.short	0x010a
        /*020a*/ 	.byte	0x2b
	.zero		1


	//   ....[23]....
        /*020c*/ 	.word	0x00005260
        /*0210*/ 	.word	0x0000005e
        /*0214*/ 	.word	0x00000000
        /*0218*/ 	.short	0x0101
        /*021a*/ 	.byte	0x2c
	.zero		1


	//   ....[24]....
        /*021c*/ 	.word	0x00005c40
        /*0220*/ 	.word	0x0000000a
        /*0224*/ 	.word	0x00000020
        /*0228*/ 	.short	0x010a
        /*022a*/ 	.byte	0x3f
	.zero		1


	//   ....[25]....
        /*022c*/ 	.word	0x00005fe0
        /*0230*/ 	.word	0x00000003
        /*0234*/ 	.word	0x00000078
        /*0238*/ 	.short	0x0101
        /*023a*/ 	.byte	0x3f
	.zero		1


	//   ....[26]....
        /*023c*/ 	.word	0x00006770
        /*0240*/ 	.word	0x00000007
        /*0244*/ 	.word	0x00000000
        /*0248*/ 	.short	0x010a
        /*024a*/ 	.byte	0x3f
	.zero		1


	//   ....[27]....
        /*024c*/ 	.word	0x000067f0
        /*0250*/ 	.word	0x00000009
        /*0254*/ 	.word	0x00000000
        /*0258*/ 	.short	0x010a
        /*025a*/ 	.byte	0x3f
	.zero		1


	//   ....[28]....
        /*025c*/ 	.word	0x00006880
        /*0260*/ 	.word	0x00000006
        /*0264*/ 	.word	0x00000000
        /*0268*/ 	.short	0x010a
        /*026a*/ 	.byte	0x3f
	.zero		1


	//   ....[29]....
        /*026c*/ 	.word	0x00006910
        /*0270*/ 	.word	0x00000003
        /*0274*/ 	.word	0x00000000
        /*0278*/ 	.short	0x010a
        /*027a*/ 	.byte	0x3f
	.zero		1


	//   ....[30]....
        /*027c*/ 	.word	0x00006970
        /*0280*/ 	.word	0x0000005d
        /*0284*/ 	.word	0x00000000
        /*0288*/ 	.short	0x010a
        /*028a*/ 	.byte	0x3f
	.zero		1


	//   ....[31]....
        /*028c*/ 	.word	0x000069c0
        /*0290*/ 	.word	0x00000003
        /*0294*/ 	.word	0x00000000
        /*0298*/ 	.short	0x010a
        /*029a*/ 	.byte	0x3f
	.zero		1


	//   ....[32]....
        /*029c*/ 	.word	0x00006a20
        /*02a0*/ 	.word	0x00000004
        /*02a4*/ 	.word	0x00000000
        /*02a8*/ 	.short	0x010a
        /*02aa*/ 	.byte	0x3f
	.zero		1


	//   ....[33]....
        /*02ac*/ 	.word	0x00006a70
        /*02b0*/ 	.word	0x0000005d
        /*02b4*/ 	.word	0x00000010
        /*02b8*/ 	.short	0x010a
        /*02ba*/ 	.byte	0x3f
	.zero		1


	//   ....[34]....
        /*02bc*/ 	.word	0x00006b40
        /*02c0*/ 	.word	0x0000000a
        /*02c4*/ 	.word	0x00000020
        /*02c8*/ 	.short	0x010a
        /*02ca*/ 	.byte	0x3f
	.zero		1


	//   ....[35]....
        /*02cc*/ 	.word	0x00006c10
        /*02d0*/ 	.word	0x00000007
        /*02d4*/ 	.word	0x00000000
        /*02d8*/ 	.short	0x010a
        /*02da*/ 	.byte	0x3f
	.zero		1


	//   ....[36]....
        /*02dc*/ 	.word	0x00006c60
        /*02e0*/ 	.word	0x00000009
        /*02e4*/ 	.word	0x00000000
        /*02e8*/ 	.short	0x010a
        /*02ea*/ 	.byte	0x3f
	.zero		1


	//   ....[37]....
        /*02ec*/ 	.word	0x00006cb0
        /*02f0*/ 	.word	0x00000006
        /*02f4*/ 	.word	0x00000000
        /*02f8*/ 	.short	0x010a
        /*02fa*/ 	.byte	0x3f
	.zero		1


	//----- nvinfo : EIATTR_NUM_MBARRIERS
	.align		4
.L_35:
        /*02fc*/ 	.byte	0x03, 0x38
        /*02fe*/ 	.short	0x000e


	//----- nvinfo : EIATTR_EXIT_INSTR_OFFSETS
	.align		4
        /*0300*/ 	.byte	0x04, 0x1c
        /*0302*/ 	.short	(.L_37 - .L_36)


	//   ....[0]....
.L_36:
        /*0304*/ 	.word	0x00001240


	//   ....[1]....
        /*0308*/ 	.word	0x000012a0


	//   ....[2]....
        /*030c*/ 	.word	0x00005970


	//   ....[3]....
        /*0310*/ 	.word	0x000059a0


	//   ....[4]....
        /*0314*/ 	.word	0x00006960


	//----- nvinfo : EIATTR_MAX_THREADS
	.align		4
.L_37:
        /*0318*/ 	.byte	0x04, 0x05
        /*031a*/ 	.short	(.L_39 - .L_38)
.L_38:
        /*031c*/ 	.word	0x00000180
        /*0320*/ 	.word	0x00000001
        /*0324*/ 	.word	0x00000001


	//----- nvinfo : EIATTR_CRS_STACK_SIZE
	.align		4
.L_39:
        /*0328*/ 	.byte	0x04, 0x1e
        /*032a*/ 	.short	(.L_41 - .L_40)
.L_40:
        /*032c*/ 	.word	0x00000000


	//----- nvinfo : EIATTR_CBANK_PARAM_SIZE
	.align		4
.L_41:
        /*0330*/ 	.byte	0x03, 0x19
        /*0332*/ 	.short	0x0470


	//----- nvinfo : EIATTR_PARAM_CBANK
	.align		4
        /*0334*/ 	.byte	0x04, 0x0a
        /*0336*/ 	.short	(.L_43 - .L_42)
	.align		4
.L_42:
        /*0338*/ 	.word	index@(.nv.constant0._ZN7cutlass13device_kernelINS_4gemm6kernel13GemmUniversalIN4cute5tupleIJiiiiEEENS1_10collective13CollectiveMmaINS1_34MainloopSm90TmaGmmaWarpSpecializedILi4ENS5_IJNS4_1CILi1EEESB_SB_EEENS1_32KernelTmaWarpSpecializedPingpongEEENS5_IJNSA_ILi64EEENSA_ILi128EEESF_EEEaNS5_IJlSB_lEEEaSI_NS4_8TiledMMAINS4_8MMA_AtomIJNS4_4SM904GMMA27MMA_64x128x32_S32S8S8_SS_TNEEEENS4_6LayoutISC_NS5_IJNSA_ILi0EEESQ_SQ_EEEEENS5_IJNS4_10UnderscoreEST_ST_EEEEENS4_13SM90_TMA_LOADENS4_14ComposedLayoutINS4_7SwizzleILi2ELi4ELi3EEENS4_18smem_ptr_flag_bitsILi8EEENSP_INS5_IJNSA_ILi8EEESF_EEENS5_IJSF_SB_EEEEEEEvNS4_8identityESW_S16_vS17_EENS_8epilogue10collective6detail29Sm90TmaWarpSpecializedAdapterINS1A_15DefaultEpilogueIaSI_SI_NS19_6thread17LinearCombinationIaLi1EiiLNS1E_9ScaleType4KindE0ELNS_15FloatRoundStyleE2EaEENS1_15EpilogueDefaultEEEEEvvEEEEvNT_6ParamsE)
        /*033c*/ 	.short	0x0210
        /*033e*/ 	.short	0x0470


	//----- nvinfo : EIATTR_SW_WAR
	.align		4
.L_43:
        /*0340*/ 	.byte	0x04, 0x36
        /*0342*/ 	.short	(.L_45 - .L_44)
.L_44:
        /*0344*/ 	.word	0x00000008
.L_45:


//--------------------- .nv.callgraph             --------------------------
	.section	.nv.callgraph,"",@"SHT_CUDA_CALLGRAPH"
	.align	4
	.sectionentsize	8
	.align		4
        /*0000*/ 	.word	0x00000000
	.align		4
        /*0004*/ 	.word	0xffffffff
	.align		4
        /*0008*/ 	.word	index@(_ZN7cutlass13device_kernelINS_4gemm6kernel13GemmUniversalIN4cute5tupleIJiiiiEEENS1_10collective13CollectiveMmaINS1_34MainloopSm90TmaGmmaWarpSpecializedILi4ENS5_IJNS4_1CILi1EEESB_SB_EEENS1_32KernelTmaWarpSpecializedPingpongEEENS5_IJNSA_ILi64EEENSA_ILi128EEESF_EEEaNS5_IJlSB_lEEEaSI_NS4_8TiledMMAINS4_8MMA_AtomIJNS4_4SM904GMMA27MMA_64x128x32_S32S8S8_SS_TNEEEENS4_6LayoutISC_NS5_IJNSA_ILi0EEESQ_SQ_EEEEENS5_IJNS4_10UnderscoreEST_ST_EEEEENS4_13SM90_TMA_LOADENS4_14ComposedLayoutINS4_7SwizzleILi2ELi4ELi3EEENS4_18smem_ptr_flag_bitsILi8EEENSP_INS5_IJNSA_ILi8EEESF_EEENS5_IJSF_SB_EEEEEEEvNS4_8identityESW_S16_vS17_EENS_8epilogue10collective6detail29Sm90TmaWarpSpecializedAdapterINS1A_15DefaultEpilogueIaSI_SI_NS19_6thread17LinearCombinationIaLi1EiiLNS1E_9ScaleType4KindE0ELNS_15FloatRoundStyleE2EaEENS1_15EpilogueDefaultEEEEEvvEEEEvNT_6ParamsE)
	.align		4
        /*000c*/ 	.word	index@(__assertfail)
	.align		4
        /*0010*/ 	.word	0x00000000
	.align		4
        /*0014*/ 	.word	0xfffffffe
	.align		4
        /*0018*/ 	.word	0x00000000
	.align		4
        /*001c*/ 	.word	0xfffffffd
	.align		4
        /*0020*/ 	.word	0x00000000
	.align		4
        /*0024*/ 	.word	0xfffffffc


//--------------------- .nv.constant4             --------------------------
	.section	.nv.constant4,"a",@progbits
	.align	8
	.align		8
.nv.constant4:
        /*0000*/ 	.dword	__assertfail
	.align		8
        /*0008*/ 	.dword	__unnamed_1
	.align		8
        /*0010*/ 	.dword	_ZN39_INTERNAL_ba57bc67_4_k_cu_80e5a47e_47964cuda3std3__45__cpo5beginE
	.align		8
        /*0018*/ 	.dword	_ZN39_INTERNAL_ba57bc67_4_k_cu_80e5a47e_47964cuda3std3__45__cpo3endE
	.align		8
        /*0020*/ 	.dword	_ZN39_INTERNAL_ba57bc67_4_k_cu_80e5a47e_47964cuda3std3__45__cpo6cbeginE
	.align		8
        /*0028*/ 	.dword	_ZN39_INTERNAL_ba57bc67_4_k_cu_80e5a47e_47964cuda3std3__45__cpo4cendE
	.align		8
        /*0030*/ 	.dword	_ZN39_INTERNAL_ba57bc67_4_k_cu_80e5a47e_47964cuda3std3__441_GLOBAL__N__ba57bc67_4_k_cu_80e5a47e_47966ignoreE
	.align		8
        /*0038*/ 	.dword	_ZN39_INTERNAL_ba57bc67_4_k_cu_80e5a47e_47964cuda3std3__419piecewise_constructE
	.align		8
        /*0040*/ 	.dword	_ZN39_INTERNAL_ba57bc67_4_k_cu_80e5a47e_47964cuda3std3__48in_placeE
	.align		8
        /*0048*/ 	.dword	_ZN39_INTERNAL_ba57bc67_4_k_cu_80e5a47e_47964cuda3std6ranges3__45__cpo4swapE
	.align		8
        /*0050*/ 	.dword	_ZN39_INTERNAL_ba57bc67_4_k_cu_80e5a47e_47964cuda3std6ranges3__45__cpo9iter_moveE
	.align		8
        /*0058*/ 	.dword	_ZN39_INTERNAL_ba57bc67_4_k_cu_80e5a47e_47964cute7productE
	.align		8
        /*0060*/ 	.dword	_ZN39_INTERNAL_ba57bc67_4_k_cu_80e5a47e_47964cute1_E
	.align		8
        /*0068*/ 	.dword	$str$22
	.align		8
        /*0070*/ 	.dword	$str$23


//--------------------- .text._ZN7cutlass13device_kernelINS_4gemm6kernel13GemmUniversalIN4cute5tupleIJiiiiEEENS1_10collective13CollectiveMmaINS1_34MainloopSm90TmaGmmaWarpSpecializedILi4ENS5_IJNS4_1CILi1EEESB_SB_EEENS1_32KernelTmaWarpSpecializedPingpongEEENS5_IJNSA_ILi64EEENSA_ILi128EEESF_EEEaNS5_IJlSB_lEEEaSI_NS4_8TiledMMAINS4_8MMA_AtomIJNS4_4SM904GMMA27MMA_64x128x32_S32S8S8_SS_TNEEEENS4_6LayoutISC_NS5_IJNSA_ILi0EEESQ_SQ_EEEEENS5_IJNS4_10UnderscoreEST_ST_EEEEENS4_13SM90_TMA_LOADENS4_14ComposedLayoutINS4_7SwizzleILi2ELi4ELi3EEENS4_18smem_ptr_flag_bitsILi8EEENSP_INS5_IJNSA_ILi8EEESF_EEENS5_IJSF_SB_EEEEEEEvNS4_8identityESW_S16_vS17_EENS_8epilogue10collective6detail29Sm90TmaWarpSpecializedAdapterINS1A_15DefaultEpilogueIaSI_SI_NS19_6thread17LinearCombinationIaLi1EiiLNS1E_9ScaleType4KindE0ELNS_15FloatRoundStyleE2EaEENS1_15EpilogueDefaultEEEEEvvEEEEvNT_6ParamsE --------------------------
	.section	.text._ZN7cutlass13device_kernelINS_4gemm6kernel13GemmUniversalIN4cute5tupleIJiiiiEEENS1_10collective13CollectiveMmaINS1_34MainloopSm90TmaGmmaWarpSpecializedILi4ENS5_IJNS4_1CILi1EEESB_SB_EEENS1_32KernelTmaWarpSpecializedPingpongEEENS5_IJNSA_ILi64EEENSA_ILi128EEESF_EEEaNS5_IJlSB_lEEEaSI_NS4_8TiledMMAINS4_8MMA_AtomIJNS4_4SM904GMMA27MMA_64x128x32_S32S8S8_SS_TNEEEENS4_6LayoutISC_NS5_IJNSA_ILi0EEESQ_SQ_EEEEENS5_IJNS4_10UnderscoreEST_ST_EEEEENS4_13SM90_TMA_LOADENS4_14ComposedLayoutINS4_7SwizzleILi2ELi4ELi3EEENS4_18smem_ptr_flag_bitsILi8EEENSP_INS5_IJNSA_ILi8EEESF_EEENS5_IJSF_SB_EEEEEEEvNS4_8identityESW_S16_vS17_EENS_8epilogue10collective6detail29Sm90TmaWarpSpecializedAdapterINS1A_15DefaultEpilogueIaSI_SI_NS19_6thread17LinearCombinationIaLi1EiiLNS1E_9ScaleType4KindE0ELNS_15FloatRoundStyleE2EaEENS1_15EpilogueDefaultEEEEEvvEEEEvNT_6ParamsE,"ax",@progbits
	.align	128
.text._ZN7cutlass13device_kernelINS_4gemm6kernel13GemmUniversalIN4cute5tupleIJiiiiEEENS1_10collective13CollectiveMmaINS1_34MainloopSm90TmaGmmaWarpSpecializedILi4ENS5_IJNS4_1CILi1EEESB_SB_EEENS1_32KernelTmaWarpSpecializedPingpongEEENS5_IJNSA_ILi64EEENSA_ILi128EEESF_EEEaNS5_IJlSB_lEEEaSI_NS4_8TiledMMAINS4_8MMA_AtomIJNS4_4SM904GMMA27MMA_64x128x32_S32S8S8_SS_TNEEEENS4_6LayoutISC_NS5_IJNSA_ILi0EEESQ_SQ_EEEEENS5_IJNS4_10UnderscoreEST_ST_EEEEENS4_13SM90_TMA_LOADENS4_14ComposedLayoutINS4_7SwizzleILi2ELi4ELi3EEENS4_18smem_ptr_flag_bitsILi8EEENSP_INS5_IJNSA_ILi8EEESF_EEENS5_IJSF_SB_EEEEEEEvNS4_8identityESW_S16_vS17_EENS_8epilogue10collective6detail29Sm90TmaWarpSpecializedAdapterINS1A_15DefaultEpilogueIaSI_SI_NS19_6thread17LinearCombinationIaLi1EiiLNS1E_9ScaleType4KindE0ELNS_15FloatRoundStyleE2EaEENS1_15EpilogueDefaultEEEEEvvEEEEvNT_6ParamsE:
        .type           _ZN7cutlass13device_kernelINS_4gemm6kernel13GemmUniversalIN4cute5tupleIJiiiiEEENS1_10collective13CollectiveMmaINS1_34MainloopSm90TmaGmmaWarpSpecializedILi4ENS5_IJNS4_1CILi1EEESB_SB_EEENS1_32KernelTmaWarpSpecializedPingpongEEENS5_IJNSA_ILi64EEENSA_ILi128EEESF_EEEaNS5_IJlSB_lEEEaSI_NS4_8TiledMMAINS4_8MMA_AtomIJNS4_4SM904GMMA27MMA_64x128x32_S32S8S8_SS_TNEEEENS4_6LayoutISC_NS5_IJNSA_ILi0EEESQ_SQ_EEEEENS5_IJNS4_10UnderscoreEST_ST_EEEEENS4_13SM90_TMA_LOADENS4_14ComposedLayoutINS4_7SwizzleILi2ELi4ELi3EEENS4_18smem_ptr_flag_bitsILi8EEENSP_INS5_IJNSA_ILi8EEESF_EEENS5_IJSF_SB_EEEEEEEvNS4_8identityESW_S16_vS17_EENS_8epilogue10collective6detail29Sm90TmaWarpSpecializedAdapterINS1A_15DefaultEpilogueIaSI_SI_NS19_6thread17LinearCombinationIaLi1EiiLNS1E_9ScaleType4KindE0ELNS_15FloatRoundStyleE2EaEENS1_15EpilogueDefaultEEEEEvvEEEEvNT_6ParamsE,@function
        .size           _ZN7cutlass13device_kernelINS_4gemm6kernel13GemmUniversalIN4cute5tupleIJiiiiEEENS1_10collective13CollectiveMmaINS1_34MainloopSm90TmaGmmaWarpSpecializedILi4ENS5_IJNS4_1CILi1EEESB_SB_EEENS1_32KernelTmaWarpSpecializedPingpongEEENS5_IJNSA_ILi64EEENSA_ILi128EEESF_EEEaNS5_IJlSB_lEEEaSI_NS4_8TiledMMAINS4_8MMA_AtomIJNS4_4SM904GMMA27MMA_64x128x32_S32S8S8_SS_TNEEEENS4_6LayoutISC_NS5_IJNSA_ILi0EEESQ_SQ_EEEEENS5_IJNS4_10UnderscoreEST_ST_EEEEENS4_13SM90_TMA_LOADENS4_14ComposedLayoutINS4_7SwizzleILi2ELi4ELi3EEENS4_18smem_ptr_flag_bitsILi8EEENSP_INS5_IJNSA_ILi8EEESF_EEENS5_IJSF_SB_EEEEEEEvNS4_8identityESW_S16_vS17_EENS_8epilogue10collective6detail29Sm90TmaWarpSpecializedAdapterINS1A_15DefaultEpilogueIaSI_SI_NS19_6thread17LinearCombinationIaLi1EiiLNS1E_9ScaleType4KindE0ELNS_15FloatRoundStyleE2EaEENS1_15EpilogueDefaultEEEEEvvEEEEvNT_6ParamsE,(.L_x_200 - _ZN7cutlass13device_kernelINS_4gemm6kernel13GemmUniversalIN4cute5tupleIJiiiiEEENS1_10collective13CollectiveMmaINS1_34MainloopSm90TmaGmmaWarpSpecializedILi4ENS5_IJNS4_1CILi1EEESB_SB_EEENS1_32KernelTmaWarpSpecializedPingpongEEENS5_IJNSA_ILi64EEENSA_ILi128EEESF_EEEaNS5_IJlSB_lEEEaSI_NS4_8TiledMMAINS4_8MMA_AtomIJNS4_4SM904GMMA27MMA_64x128x32_S32S8S8_SS_TNEEEENS4_6LayoutISC_NS5_IJNSA_ILi0EEESQ_SQ_EEEEENS5_IJNS4_10UnderscoreEST_ST_EEEEENS4_13SM90_TMA_LOADENS4_14ComposedLayoutINS4_7SwizzleILi2ELi4ELi3EEENS4_18smem_ptr_flag_bitsILi8EEENSP_INS5_IJNSA_ILi8EEESF_EEENS5_IJSF_SB_EEEEEEEvNS4_8identityESW_S16_vS17_EENS_8epilogue10collective6detail29Sm90TmaWarpSpecializedAdapterINS1A_15DefaultEpilogueIaSI_SI_NS19_6thread17LinearCombinationIaLi1EiiLNS1E_9ScaleType4KindE0ELNS_15FloatRoundStyleE2EaEENS1_15EpilogueDefaultEEEEEvvEEEEvNT_6ParamsE)
        .other          _ZN7cutlass13device_kernelINS_4gemm6kernel13GemmUniversalIN4cute5tupleIJiiiiEEENS1_10collective13CollectiveMmaINS1_34MainloopSm90TmaGmmaWarpSpecializedILi4ENS5_IJNS4_1CILi1EEESB_SB_EEENS1_32KernelTmaWarpSpecializedPingpongEEENS5_IJNSA_ILi64EEENSA_ILi128EEESF_EEEaNS5_IJlSB_lEEEaSI_NS4_8TiledMMAINS4_8MMA_AtomIJNS4_4SM904GMMA27MMA_64x128x32_S32S8S8_SS_TNEEEENS4_6LayoutISC_NS5_IJNSA_ILi0EEESQ_SQ_EEEEENS5_IJNS4_10UnderscoreEST_ST_EEEEENS4_13SM90_TMA_LOADENS4_14ComposedLayoutINS4_7SwizzleILi2ELi4ELi3EEENS4_18smem_ptr_flag_bitsILi8EEENSP_INS5_IJNSA_ILi8EEESF_EEENS5_IJSF_SB_EEEEEEEvNS4_8identityESW_S16_vS17_EENS_8epilogue10collective6detail29Sm90TmaWarpSpecializedAdapterINS1A_15DefaultEpilogueIaSI_SI_NS19_6thread17LinearCombinationIaLi1EiiLNS1E_9ScaleType4KindE0ELNS_15FloatRoundStyleE2EaEENS1_15EpilogueDefaultEEEEEvvEEEEvNT_6ParamsE,@"STO_CUDA_ENTRY STV_DEFAULT"
_ZN7cutlass13device_kernelINS_4gemm6kernel13GemmUniversalIN4cute5tupleIJiiiiEEENS1_10collective13CollectiveMmaINS1_34MainloopSm90TmaGmmaWarpSpecializedILi4ENS5_IJNS4_1CILi1EEESB_SB_EEENS1_32KernelTmaWarpSpecializedPingpongEEENS5_IJNSA_ILi64EEENSA_ILi128EEESF_EEEaNS5_IJlSB_lEEEaSI_NS4_8TiledMMAINS4_8MMA_AtomIJNS4_4SM904GMMA27MMA_64x128x32_S32S8S8_SS_TNEEEENS4_6LayoutISC_NS5_IJNSA_ILi0EEESQ_SQ_EEEEENS5_IJNS4_10UnderscoreEST_ST_EEEEENS4_13SM90_TMA_LOADENS4_14ComposedLayoutINS4_7SwizzleILi2ELi4ELi3EEENS4_18smem_ptr_flag_bitsILi8EEENSP_INS5_IJNSA_ILi8EEESF_EEENS5_IJSF_SB_EEEEEEEvNS4_8identityESW_S16_vS17_EENS_8epilogue10collective6detail29Sm90TmaWarpSpecializedAdapterINS1A_15DefaultEpilogueIaSI_SI_NS19_6thread17LinearCombinationIaLi1EiiLNS1E_9ScaleType4KindE0ELNS_15FloatRoundStyleE2EaEENS1_15EpilogueDefaultEEEEEvvEEEEvNT_6ParamsE:
[----:B------:R-:W0:Y:S01]  /*0000*/  LDC R1, c[0x0][0x28] ;  /* 0x00000a00ff017b82 */ /* 0x000e220000000800 */
[----:B------:R-:W1:Y:S01]  /*0010*/  S2R R4, SR_TID.X ;  /* 0x0000000000047919 */ /* 0x000e620000002100 */
[----:B------:R-:W-:Y:S01]  /*0020*/  ELECT P0, URZ, PT ;  /* 0x00000000003f782f */ /* 0x000fe20003800000 */
[----:B------:R-:W-:Y:S01]  /*0030*/  BSSY B0, `(.L_x_0) ;  /* 0x0000014000007945 */ /* 0x000fe20003800000 */
[----:B-1----:R-:W-:-:S05]  /*0040*/  SHF.R.U32.HI R0, RZ, 0x5, R4 ;  /* 0x00000005ff007819 */ /* 0x002fca0000011604 */
[----:B------:R-:W1:Y:S02]  /*0050*/  SHFL.IDX PT, R2, R0, RZ, 0x1f ;  /* 0x00001fff00027589 */ /* 0x000e6400000e0000 */
[----:B-1----:R-:W-:Y:S02]  /*0060*/  R2UR UR8, R2 ;  /* 0x00000000020872ca */ /* 0x002fe400000e0000 */
[----:B------:R-:W-:-:S05]  /*0070*/  SHF.R.U32.HI R2, RZ, 0x7, R4 ;  /* 0x00000007ff027819 */ /* 0x000fca0000011604 */
[----:B------:R1:W2:Y:S06]  /*0080*/  SHFL.IDX PT, R3, R2, RZ, 0x1f ;  /* 0x00001fff02037589 */ /* 0x0002ac00000e0000 */
[----:B------:R-:W-:Y:S02]  /*0090*/  USHF.R.S32.HI UR4, URZ, 0x1f, UR8 ;  /* 0x0000001f3f047899 */ /* 0x000fe40008011408 */
[----:B------:R-:W-:Y:S02]  /*00a0*/  ISETP.NE.OR P0, PT, RZ, UR8, !P0 ;  /* 0x00000008ff007c0c */ /* 0x000fe4000c705670 */
[----:B------:R-:W-:-:S04]  /*00b0*/  ULEA.HI UR4, UR4, UR8, URZ, 0x2 ;  /* 0x0000000804047291 */ /* 0x000fc8000f8f103f */
[----:B------:R-:W-:-:S04]  /*00c0*/  ULOP3.LUT UR4, UR4, 0xfffffffc, URZ, 0xc0, !UPT ;  /* 0xfffffffc04047892 */ /* 0x000fc8000f8ec03f */
[----:B------:R-:W-:-:S03]  /*00d0*/  UIADD3 UR8, UR8, -UR4, URZ ;  /* 0x8000000408087290 */ /* 0x000fc6000fffe03f */
[----:B01----:R-:W-:Y:S09]  /*00e0*/  @P0 BRA `(.L_x_1) ;  /* 0x0000000000200947 */ /* 0x003ff20003800000 */
[----:B------:R-:W-:Y:S02]  /*00f0*/  ULDC.64 UR4, c[0x0][0x198] ;  /* 0x0000660000047ab9 */ /* 0x000fe40000000a00 */
[----:B------:R-:W-:Y:S02]  /*0100*/  UIADD3 UR6, UP0, UR4, 0xf0, URZ ;  /* 0x000000f004067890 */ /* 0x000fe4000ff1e03f */
[----:B------:R-:W-:Y:S02]  /*0110*/  UIADD3 UR4, UP1, UR4, 0x1f0, URZ ;  /* 0x000001f004047890 */ /* 0x000fe4000ff3e03f */
[----:B------:R-:W-:Y:S02]  /*0120*/  UIADD3.X UR7, URZ, UR5, URZ, UP0, !UPT ;  /* 0x000000053f077290 */ /* 0x000fe400087fe43f */
[----:B------:R-:W-:-:S07]  /*0130*/  UIADD3.X UR5, URZ, UR5, URZ, UP1, !UPT ;  /* 0x000000053f057290 */ /* 0x000fce0008ffe43f */
[----:B------:R0:W-:Y:S02]  /*0140*/  UTMACCTL.PF [UR6] ;  /* 0x00000000060079b9 */ /* 0x0001e40008040000 */
[----:B------:R0:W-:Y:S02]  /*0150*/  UTMACCTL.PF [UR4] ;  /* 0x00000000040079b9 */ /* 0x0001e40008040000 */
[----:B0-----:R-:W-:Y:S01]  /*0160*/  NOP ;  /* 0x0000000000007918 */ /* 0x001fe20000000000 */
.L_x_1:
[----:B------:R-:W-:Y:S05]  /*0170*/  BSYNC B0 ;  /* 0x0000000000007941 */ /* 0x000fea0003800000 */
.L_x_0:
[----:B------:R-:W0:Y:S01]  /*0180*/  SHFL.IDX PT, R5, R0, RZ, 0x1f ;  /* 0x00001fff00057589 */ /* 0x000e2200000e0000 */
[----:B--2---:R-:W-:Y:S01]  /*0190*/  R2UR UR15, R3 ;  /* 0x00000000030f72ca */ /* 0x004fe200000e0000 */
[----:B------:R-:W-:-:S04]  /*01a0*/  UISETP.NE.AND UP0, UPT, UR8, 0x3, UPT ;  /* 0x000000030800788c */ /* 0x000fc8000bf05270 */
[----:B------:R-:W-:-:S08]  /*01b0*/  UISETP.EQ.OR UP0, UPT, UR8, URZ, !UP0 ;  /* 0x0000003f0800728c */ /* 0x000fd0000c702670 */
[----:B------:R-:W-:Y:S02]  /*01c0*/  UIADD3 UR18, UR15, -0x1, URZ ;  /* 0xffffffff0f127890 */ /* 0x000fe4000fffe03f */
[----:B------:R-:W-:Y:S02]  /*01d0*/  UISETP.EQ.AND UP0, UPT, UR15, URZ, UP0 ;  /* 0x0000003f0f00728c */ /* 0x000fe40008702270 */
[----:B------:R-:W-:Y:S02]  /*01e0*/  UISETP.GE.U32.AND UP1, UPT, UR18, 0x2, UPT ;  /* 0x000000021200788c */ /* 0x000fe4000bf26070 */
[----:B------:R-:W-:Y:S01]  /*01f0*/  USEL UR36, URZ, 0x1, !UP0 ;  /* 0x000000013f247887 */ /* 0x000fe2000c000000 */
[----:B0-----:R-:W-:-:S03]  /*0200*/  ISETP.NE.AND P0, PT, R5, RZ, PT ;  /* 0x000000ff0500720c */ /* 0x001fc60003f05270 */
[----:B------:R-:W-:-:S10]  /*0210*/  USEL UR36, UR36, 0x2, UP1 ;  /* 0x0000000224247887 */ /* 0x000fd40008800000 */
[----:B------:R-:W-:Y:S05]  /*0220*/  @P0 BRA `(.L_x_2) ;  /* 0x0000000000580947 */ /* 0x000fea0003800000 */
[----:B------:R-:W0:Y:S01]  /*0230*/  S2UR UR9, SR_CgaCtaId ;  /* 0x00000000000979c3 */ /* 0x000e220000008800 */
[----:B------:R-:W-:Y:S01]  /*0240*/  UMOV UR4, 0x400 ;  /* 0x0000040000047882 */ /* 0x000fe20000000000 */
[----:B------:R-:W-:Y:S01]  /*0250*/  UMOV UR5, 0x1 ;  /* 0x0000000100057882 */ /* 0x000fe20000000000 */
[----:B------:R-:W-:Y:S01]  /*0260*/  UMOV UR6, 0x80 ;  /* 0x0000008000067882 */ /* 0x000fe20000000000 */
[----:B------:R-:W-:Y:S01]  /*0270*/  ELECT P0, URZ, PT ;  /* 0x00000000003f782f */ /* 0x000fe20003800000 */
[----:B------:R-:W-:-:S04]  /*0280*/  UIADD3 UR6, -UR6, 0x100000, URZ ;  /* 0x0010000006067890 */ /* 0x000fc8000fffe13f */
[----:B------:R-:W-:Y:S02]  /*0290*/  USHF.L.U32 UR7, UR6, 0xb, URZ ;  /* 0x0000000b06077899 */ /* 0x000fe4000800063f */
[----:B------:R-:W-:Y:S02]  /*02a0*/  USHF.L.U32 UR6, UR6, 0x1, URZ ;  /* 0x0000000106067899 */ /* 0x000fe4000800063f */
[----:B0-----:R-:W-:Y:S02]  /*02b0*/  ULEA UR9, UR9, UR4, 0x18 ;  /* 0x0000000409097291 */ /* 0x001fe4000f8ec03f */
[----:B------:R-:W-:-:S04]  /*02c0*/  UIADD3 UR4, -UR5, 0x100000, URZ ;  /* 0x0010000005047890 */ /* 0x000fc8000fffe13f */
[----:B------:R-:W-:Y:S02]  /*02d0*/  USHF.L.U32 UR5, UR4, 0xb, URZ ;  /* 0x0000000b04057899 */ /* 0x000fe4000800063f */
[----:B------:R-:W-:Y:S01]  /*02e0*/  USHF.L.U32 UR4, UR4, 0x1, URZ ;  /* 0x0000000104047899 */ /* 0x000fe2000800063f */
[----:B------:R-:W0:Y:S11]  /*02f0*/  FENCE.VIEW.ASYNC.S ;  /* 0x00000000000073c6 */ /* 0x000e360000000000 */
[----:B0-----:R0:W1:Y:S01]  /*0300*/  SYNCS.EXCH.64 URZ, [UR9], UR4 ;  /* 0x00000004093f75b2 */ /* 0x0010620008000100 */
[----:B------:R0:W2:Y:S01]  /*0310*/  SYNCS.EXCH.64 URZ, [UR9+0x20], UR6 ;  /* 0x00002006093f75b2 */ /* 0x0000a20008000100 */
[----:B------:R0:W3:Y:S01]  /*0320*/  SYNCS.EXCH.64 URZ, [UR9+0x8], UR4 ;  /* 0x00000804093f75b2 */ /* 0x0000e20008000100 */
[----:B------:R0:W4:Y:S01]  /*0330*/  SYNCS.EXCH.64 URZ, [UR9+0x28], UR6 ;  /* 0x00002806093f75b2 */ /* 0x0001220008000100 */
[----:B------:R0:W0:Y:S01]  /*0340*/  SYNCS.EXCH.64 URZ, [UR9+0x10], UR4 ;  /* 0x00001004093f75b2 */ /* 0x0000220008000100 */
[----:B------:R0:W0:Y:S01]  /*0350*/  SYNCS.EXCH.64 URZ, [UR9+0x30], UR6 ;  /* 0x00003006093f75b2 */ /* 0x0000220008000100 */
[----:B------:R0:W0:Y:S01]  /*0360*/  SYNCS.EXCH.64 URZ, [UR9+0x18], UR4 ;  /* 0x00001804093f75b2 */ /* 0x0000220008000100 */
[----:B------:R0:W0:Y:S01]  /*0370*/  SYNCS.EXCH.64 URZ, [UR9+0x38], UR6 ;  /* 0x00003806093f75b2 */ /* 0x0000220008000100 */
[----:B------:R-:W-:Y:S01]  /*0380*/  NOP ;  /* 0x0000000000007918 */ /* 0x000fe20000000000 */
.L_x_2:
[----:B------:R-:W5:Y:S01]  /*0390*/  SHFL.IDX PT, R5, R0, RZ, 0x1f ;  /* 0x00001fff00057589 */ /* 0x000f6200000e0000 */
[----:B------:R-:W-:Y:S01]  /*03a0*/  ELECT P0, URZ, PT ;  /* 0x00000000003f782f */ /* 0x000fe20003800000 */
[----:B------:R-:W-:Y:S01]  /*03b0*/  NOP ;  /* 0x0000000000007918 */ /* 0x000fe20000000000 */
[----:B------:R-:W-:Y:S01]  /*03c0*/  ELECT P1, URZ, PT ;  /* 0x00000000003f782f */ /* 0x000fe20003820000 */
[----:B------:R-:W1:Y:S01]  /*03d0*/  SHFL.IDX PT, R3, R0, RZ, 0x1f ;  /* 0x00001fff00037589 */ /* 0x000e6200000e0000 */
[----:B0-----:R-:W-:Y:S01]  /*03e0*/  UMOV UR4, 0x20 ;  /* 0x0000002000047882 */ /* 0x001fe20000000000 */
[----:B------:R-:W-:Y:S01]  /*03f0*/  UMOV UR12, 0x80 ;  /* 0x00000080000c7882 */ /* 0x000fe20000000000 */
[----:B------:R-:W-:Y:S01]  /*0400*/  NOP ;  /* 0x0000000000007918 */ /* 0x000fe20000000000 */
[----:B------:R0:W0:Y:S01]  /*0410*/  SHFL.IDX PT, R0, R2, RZ, 0x1f ;  /* 0x00001fff02007589 */ /* 0x00002200000e0000 */
[----:B------:R-:W-:Y:S01]  /*0420*/  ULDC.64 UR52, c[0x0][0x208] ;  /* 0x0000820000347ab9 */ /* 0x000fe20000000a00 */
[----:B-----5:R-:W-:-:S02]  /*0430*/  ISETP.NE.OR P0, PT, R5, RZ, !P0 ;  /* 0x000000ff0500720c */ /* 0x020fc40004705670 */
[----:B-1----:R-:W-:Y:S02]  /*0440*/  ISETP.NE.OR P1, PT, R3, RZ, !P1 ;  /* 0x000000ff0300720c */ /* 0x002fe40004f25670 */
[----:B------:R-:W-:-:S04]  /*0450*/  SHF.R.S32.HI R3, RZ, 0x1f, R4 ;  /* 0x0000001fff037819 */ /* 0x000fc80000011404 */
[----:B------:R-:W-:-:S05]  /*0460*/  LEA.HI R3, R3, R4, RZ, 0x7 ;  /* 0x0000000403037211 */ /* 0x000fca00078f38ff */
[----:B------:R-:W-:Y:S01]  /*0470*/  VOTEU.ALL UP0, P0 ;  /* 0x00000000003f7886 */ /* 0x000fe20000000000 */
[----:B------:R-:W-:Y:S01]  /*0480*/  LOP3.LUT R3, R3, 0xffffff80, RZ, 0xc0, !PT ;  /* 0xffffff8003037812 */ /* 0x000fe200078ec0ff */
[----:B------:R-:W-:-:S03]  /*0490*/  VOTEU.ALL UP1, P1 ;  /* 0x00000000003f7886 */ /* 0x000fc60000820000 */
[----:B------:R-:W1:Y:S01]  /*04a0*/  @!UP0 S2UR UR7, SR_CgaCtaId ;  /* 0x00000000000789c3 */ /* 0x000e620000008800 */
[----:B------:R-:W-:Y:S01]  /*04b0*/  @!UP0 UMOV UR6, 0x400 ;  /* 0x0000040000068882 */ /* 0x000fe20000000000 */
[----:B------:R-:W-:-:S04]  /*04c0*/  @!UP0 UIADD3 UR4, -UR4, 0x100000, URZ ;  /* 0x0010000004048890 */ /* 0x000fc8000fffe13f */
[----:B------:R-:W-:Y:S02]  /*04d0*/  @!UP0 USHF.L.U32 UR5, UR4, 0xb, URZ ;  /* 0x0000000b04058899 */ /* 0x000fe4000800063f */
[----:B------:R-:W-:Y:S01]  /*04e0*/  @!UP0 USHF.L.U32 UR4, UR4, 0x1, URZ ;  /* 0x0000000104048899 */ /* 0x000fe2000800063f */
[----:B------:R-:W-:Y:S01]  /*04f0*/  IMAD.IADD R3, R4, 0x1, -R3 ;  /* 0x0000000104037824 */ /* 0x000fe200078e0a03 */
[----:B------:R-:W-:Y:S01]  /*0500*/  @!UP1 UMOV UR10, 0x400 ;  /* 0x00000400000a9882 */ /* 0x000fe20000000000 */
[----:B------:R-:W-:Y:S01]  /*0510*/  VOTEU.ALL UP2, P1 ;  /* 0x00000000003f7886 */ /* 0x000fe20000840000 */
[----:B------:R-:W-:Y:S01]  /*0520*/  VOTEU.ALL UP3, P1 ;  /* 0x00000000003f7886 */ /* 0x000fe20000860000 */
[----:B------:R-:W-:Y:S01]  /*0530*/  VOTEU.ALL UP4, P1 ;  /* 0x00000000003f7886 */ /* 0x000fe20000880000 */
[----:B------:R-:W5:Y:S01]  /*0540*/  @!UP1 S2UR UR11, SR_CgaCtaId ;  /* 0x00000000000b99c3 */ /* 0x000f620000008800 */
[----:B------:R-:W-:Y:S01]  /*0550*/  VOTEU.ALL UP5, P1 ;  /* 0x00000000003f7886 */ /* 0x000fe200008a0000 */
[----:B------:R-:W-:Y:S01]  /*0560*/  ISETP.NE.AND P1, PT, RZ, UR15, PT ;  /* 0x0000000fff007c0c */ /* 0x000fe2000bf25270 */
[----:B-1----:R-:W-:-:S02]  /*0570*/  @!UP0 ULEA UR9, UR7, UR6, 0x18 ;  /* 0x0000000607098291 */ /* 0x002fc4000f8ec03f */
[----:B------:R-:W-:-:S04]  /*0580*/  @!UP1 UIADD3 UR6, -UR12, 0x100000, URZ ;  /* 0x001000000c069890 */ /* 0x000fc8000fffe13f */
[----:B------:R-:W-:Y:S02]  /*0590*/  @!UP1 USHF.L.U32 UR7, UR6, 0xb, URZ ;  /* 0x0000000b06079899 */ /* 0x000fe4000800063f */
[----:B------:R-:W-:Y:S01]  /*05a0*/  @!UP1 USHF.L.U32 UR6, UR6, 0x1, URZ ;  /* 0x0000000106069899 */ /* 0x000fe2000800063f */
[----:B------:R-:W-:Y:S01]  /*05b0*/  VOTEU.ALL UP0, P0 ;  /* 0x00000000003f7886 */ /* 0x000fe20000000000 */
[----:B-----5:R-:W-:Y:S01]  /*05c0*/  @!UP1 ULEA UR10, UR11, UR10, 0x18 ;  /* 0x0000000a0b0a9291 */ /* 0x020fe2000f8ec03f */
[----:B------:R-:W-:Y:S01]  /*05d0*/  VOTEU.ALL UP1, P0 ;  /* 0x00000000003f7886 */ /* 0x000fe20000020000 */
[----:B------:R-:W1:Y:S02]  /*05e0*/  FENCE.VIEW.ASYNC.S ;  /* 0x00000000000073c6 */ /* 0x000e640000000000 */
[----:B-1----:R-:W2:Y:S02]  /*05f0*/  @!UP0 SYNCS.EXCH.64 URZ, [UR9+0x70], UR4 ;  /* 0x00007004093f85b2 */ /* 0x002ea40008000100 */
[----:B------:R1:W2:Y:S01]  /*0600*/  @!UP1 SYNCS.EXCH.64 URZ, [UR9+0x78], UR4 ;  /* 0x00007804093f95b2 */ /* 0x0002a20008000100 */
[----:B------:R-:W-:Y:S01]  /*0610*/  NOP ;  /* 0x0000000000007918 */ /* 0x000fe20000000000 */
[----:B-1----:R-:W-:-:S02]  /*0620*/  ULDC.64 UR4, c[0x0][0x598] ;  /* 0x0001660000047ab9 */ /* 0x002fc40000000a00 */
[----:B------:R-:W-:Y:S02]  /*0630*/  ISETP.NE.U32.AND P0, PT, RZ, UR4, PT ;  /* 0x00000004ff007c0c */ /* 0x000fe4000bf05070 */
[----:B------:R1:W2:Y:S02]  /*0640*/  @!UP2 SYNCS.EXCH.64 URZ, [UR10+0x50], UR6 ;  /* 0x000050060a3fa5b2 */ /* 0x0002a40008000100 */
[----:B------:R-:W-:Y:S01]  /*0650*/  ISETP.NE.AND.EX P0, PT, RZ, UR5, PT, P0 ;  /* 0x00000005ff007c0c */ /* 0x000fe2000bf05300 */
[----:B------:R1:W2:Y:S01]  /*0660*/  @!UP3 SYNCS.EXCH.64 URZ, [UR10+0x58], UR6 ;  /* 0x000058060a3fb5b2 */ /* 0x0002a20008000100 */
[----:B------:R1:W2:Y:S01]  /*0670*/  @!UP4 SYNCS.EXCH.64 URZ, [UR10+0x60], UR6 ;  /* 0x000060060a3fc5b2 */ /* 0x0002a20008000100 */
[----:B------:R1:W2:Y:S01]  /*0680*/  @!UP5 SYNCS.EXCH.64 URZ, [UR10+0x68], UR6 ;  /* 0x000068060a3fd5b2 */ /* 0x0002a20008000100 */
[----:B------:R-:W-:Y:S01]  /*0690*/  NOP ;  /* 0x0000000000007918 */ /* 0x000fe20000000000 */
[----:B--234-:R-:W-:Y:S08]  /*06a0*/  BAR.SYNC.DEFER_BLOCKING 0x0 ;  /* 0x0000000000007b1d */ /* 0x01cff00000010000 */
[----:B01----:R-:W-:Y:S05]  /*06b0*/  @!P0 BRA `(.L_x_3) ;  /* 0x00000000001c8947 */ /* 0x003fea0003800000 */
[----:B------:R-:W0:Y:S02]  /*06c0*/  LDC.64 R6, c[0x0][0x598] ;  /* 0x00016600ff067b82 */ /* 0x000e240000000a00 */
[----:B0-----:R-:W2:Y:S02]  /*06d0*/  LDG.E.64 R6, desc[UR52][R6.64] ;  /* 0x0000003406067981 */ /* 0x001ea4000c1e1b00 */
[----:B--2---:R-:W-:-:S04]  /*06e0*/  ISETP.NE.U32.AND P0, PT, R6, RZ, PT ;  /* 0x000000ff0600720c */ /* 0x004fc80003f05070 */
[----:B------:R-:W-:-:S13]  /*06f0*/  ISETP.NE.AND.EX P0, PT, R7, RZ, PT, P0 ;  /* 0x000000ff0700720c */ /* 0x000fda0003f05300 */
[----:B------:R-:W-:Y:S05]  /*0700*/  @!P0 BRA `(.L_x_3) ;  /* 0x0000000000088947 */ /* 0x000fea0003800000 */
[----:B------:R1:W5:Y:S01]  /*0710*/  LD.E R22, desc[UR52][R6.64] ;  /* 0x0000003406167980 */ /* 0x000362000c101900 */
[----:B------:R-:W-:Y:S05]  /*0720*/  BRA `(.L_x_4) ;  /* 0x0000000000247947 */ /* 0x000fea0003800000 */
.L_x_3:
[----:B------:R-:W-:Y:S02]  /*0730*/  ULDC.64 UR4, c[0x0][0x588] ;  /* 0x0001620000047ab9 */ /* 0x000fe40000000a00 */
[----:B------:R-:W-:-:S04]  /*0740*/  ISETP.NE.U32.AND P0, PT, RZ, UR4, PT ;  /* 0x00000004ff007c0c */ /* 0x000fc8000bf05070 */
[----:B------:R-:W-:-:S13]  /*0750*/  ISETP.NE.AND.EX P0, PT, RZ, UR5, PT, P0 ;  /* 0x00000005ff007c0c */ /* 0x000fda000bf05300 */
[----:B------:R-:W-:Y:S05]  /*0760*/  @!P0 BRA `(.L_x_5) ;  /* 0x00000000000c8947 */ /* 0x000fea0003800000 */
[----:B------:R-:W0:Y:S02]  /*0770*/  LDC.64 R22, c[0x0][0x588] ;  /* 0x00016200ff167b82 */ /* 0x000e240000000a00 */
[----:B0-----:R0:W5:Y:S01]  /*0780*/  LDG.E R22, desc[UR52][R22.64] ;  /* 0x0000003416167981 */ /* 0x001162000c1e1900 */
[----:B------:R-:W-:Y:S05]  /*0790*/  BRA `(.L_x_4) ;  /* 0x0000000000087947 */ /* 0x000fea0003800000 */
.L_x_5:
[----:B------:R-:W-:Y:S02]  /*07a0*/  ULDC UR4, c[0x0][0x580] ;  /* 0x0001600000047ab9 */ /* 0x000fe40000000800 */
[----:B------:R-:W-:-:S07]  /*07b0*/  IMAD.U32 R22, RZ, RZ, UR4 ;  /* 0x00000004ff167e24 */ /* 0x000fce000f8e00ff */
.L_x_4:
[----:B------:R-:W-:Y:S02]  /*07c0*/  ULDC.64 UR4, c[0x0][0x5a0] ;  /* 0x0001680000047ab9 */ /* 0x000fe40000000a00 */
[----:B------:R-:W-:-:S04]  /*07d0*/  ISETP.NE.U32.AND P0, PT, RZ, UR4, PT ;  /* 0x00000004ff007c0c */ /* 0x000fc8000bf05070 */
[----:B------:R-:W-:-:S13]  /*07e0*/  ISETP.NE.AND.EX P0, PT, RZ, UR5, PT, P0 ;  /* 0x00000005ff007c0c */ /* 0x000fda000bf05300 */
[----:B------:R-:W-:Y:S05]  /*07f0*/  @!P0 BRA `(.L_x_6) ;  /* 0x00000000001c8947 */ /* 0x000fea0003800000 */
[----:B-1----:R-:W1:Y:S02]  /*0800*/  LDC.64 R6, c[0x0][0x5a0] ;  /* 0x00016800ff067b82 */ /* 0x002e640000000a00 */
[----:B-1----:R-:W2:Y:S02]  /*0810*/  LDG.E.64 R6, desc[UR52][R6.64] ;  /* 0x0000003406067981 */ /* 0x002ea4000c1e1b00 */
[----:B--2---:R-:W-:-:S04]  /*0820*/  ISETP.NE.U32.AND P0, PT, R6, RZ, PT ;  /* 0x000000ff0600720c */ /* 0x004fc80003f05070 */
[----:B------:R-:W-:-:S13]  /*0830*/  ISETP.NE.AND.EX P0, PT, R7, RZ, PT, P0 ;  /* 0x000000ff0700720c */ /* 0x000fda0003f05300 */
[----:B------:R-:W-:Y:S05]  /*0840*/  @!P0 BRA `(.L_x_6) ;  /* 0x0000000000088947 */ /* 0x000fea0003800000 */
[----:B0-----:R2:W5:Y:S01]  /*0850*/  LD.E R23, desc[UR52][R6.64] ;  /* 0x0000003406177980 */ /* 0x001562000c101900 */
[----:B------:R-:W-:Y:S05]  /*0860*/  BRA `(.L_x_7) ;  /* 0x0000000000247947 */ /* 0x000fea0003800000 */
.L_x_6:
[----:B------:R-:W-:Y:S02]  /*0870*/  ULDC.64 UR4, c[0x0][0x590] ;  /* 0x0001640000047ab9 */ /* 0x000fe40000000a00 */
[----:B------:R-:W-:-:S04]  /*0880*/  ISETP.NE.U32.AND P0, PT, RZ, UR4, PT ;  /* 0x00000004ff007c0c */ /* 0x000fc8000bf05070 */
[----:B------:R-:W-:-:S13]  /*0890*/  ISETP.NE.AND.EX P0, PT, RZ, UR5, PT, P0 ;  /* 0x00000005ff007c0c */ /* 0x000fda000bf05300 */
[----:B------:R-:W-:Y:S05]  /*08a0*/  @!P0 BRA `(.L_x_8) ;  /* 0x00000000000c8947 */ /* 0x000fea0003800000 */
[----:B-1----:R-:W0:Y:S02]  /*08b0*/  LDC.64 R6, c[0x0][0x590] ;  /* 0x00016400ff067b82 */ /* 0x002e240000000a00 */
[----:B0-----:R0:W5:Y:S01]  /*08c0*/  LDG.E R23, desc[UR52][R6.64] ;  /* 0x0000003406177981 */ /* 0x001162000c1e1900 */
[----:B------:R-:W-:Y:S05]  /*08d0*/  BRA `(.L_x_7) ;  /* 0x0000000000087947 */ /* 0x000fea0003800000 */
.L_x_8:
[----:B------:R-:W-:Y:S02]  /*08e0*/  ULDC UR4, c[0x0][0x584] ;  /* 0x0001610000047ab9 */ /* 0x000fe40000000800 */
[----:B0-----:R-:W-:-:S07]  /*08f0*/  IMAD.U32 R23, RZ, RZ, UR4 ;  /* 0x00000004ff177e24 */ /* 0x001fce000f8e00ff */
.L_x_7:
[----:B------:R-:W3:Y:S01]  /*0900*/  S2UR UR10, SR_CTAID.Y ;  /* 0x00000000000a79c3 */ /* 0x000ee20000002600 */
[----:B------:R-:W-:Y:S01]  /*0910*/  ULDC UR5, c[0x0][0x65c] ;  /* 0x0001970000057ab9 */ /* 0x000fe20000000800 */
[----:B------:R-:W-:Y:S01]  /*0920*/  UISETP.NE.AND UP0, UPT, UR15, 0x2, UPT ;  /* 0x000000020f00788c */ /* 0x000fe2000bf05270 */
[----:B------:R-:W-:Y:S01]  /*0930*/  PRMT R5, RZ, 0x7610, R5 ;  /* 0x00007610ff057816 */ /* 0x000fe20000000005 */
[----:B------:R-:W-:Y:S01]  /*0940*/  UISETP.NE.AND UP2, UPT, UR5, 0x1, UPT ;  /* 0x000000010500788c */ /* 0x000fe2000bf45270 */
[----:B------:R-:W-:Y:S02]  /*0950*/  IMAD.MOV.U32 R19, RZ, RZ, -0x1 ;  /* 0xffffffffff137424 */ /* 0x000fe400078e00ff */
[----:B------:R-:W-:Y:S01]  /*0960*/  IMAD.MOV.U32 R18, RZ, RZ, -0x1 ;  /* 0xffffffffff127424 */ /* 0x000fe200078e00ff */
[----:B------:R-:W4:Y:S01]  /*0970*/  S2UR UR4, SR_CTAID.X ;  /* 0x00000000000479c3 */ /* 0x000f220000002500 */
[----:B------:R-:W-:-:S06]  /*0980*/  UP2UR UR38, UPR, URZ, 0x4 ;  /* 0x000000043f267883 */ /* 0x000fcc0008000000 */
[----:B------:R-:W-:Y:S01]  /*0990*/  @UP2 ULDC UR12, c[0x0][0x10] ;  /* 0x00000400000c2ab9 */ /* 0x000fe20000000800 */
[----:B------:R-:W-:Y:S01]  /*09a0*/  @UP2 UMOV UR7, URZ ;  /* 0x0000003f00072c82 */ /* 0x000fe20008000000 */
[----:B------:R-:W-:Y:S01]  /*09b0*/  @UP2 UMOV UR5, URZ ;  /* 0x0000003f00052c82 */ /* 0x000fe20008000000 */
[----:B012---:R-:W0:Y:S01]  /*09c0*/  LDC.64 R6, c[0x0][0x650] ;  /* 0x00019400ff067b82 */ /* 0x007e220000000a00 */
[----:B---3--:R-:W-:Y:S02]  /*09d0*/  @UP2 UMOV UR9, UR10 ;  /* 0x0000000a00092c82 */ /* 0x008fe40008000000 */
[----:B------:R-:W-:Y:S01]  /*09e0*/  @UP2 UMOV UR6, UR9 ;  /* 0x0000000900062c82 */ /* 0x000fe20008000000 */
[----:B------:R-:W-:Y:S01]  /*09f0*/  @!UP2 UMOV UR9, UR10 ;  /* 0x0000000a0009ac82 */ /* 0x000fe20008000000 */
[----:B----4-:R-:W-:-:S03]  /*0a00*/  @UP2 UIMAD.WIDE.U32 UR12, UR4, UR12, UR6 ;  /* 0x0000000c040c22a5 */ /* 0x010fc6000f8e0006 */
[----:B------:R-:W-:Y:S01]  /*0a10*/  @!UP2 ULDC UR6, c[0x0][0xc] ;  /* 0x000003000006aab9 */ /* 0x000fe20000000800 */
[----:B------:R-:W-:Y:S01]  /*0a20*/  @UP2 UIADD3 UR14, UR13, UR5, URZ ;  /* 0x000000050d0e2290 */ /* 0x000fe2000fffe03f */
[----:B------:R-:W-:Y:S02]  /*0a30*/  ULDC UR10, c[0x0][0xc] ;  /* 0x00000300000a7ab9 */ /* 0x000fe40000000800 */
[----:B------:R-:W-:Y:S01]  /*0a40*/  UMOV UR5, URZ ;  /* 0x0000003f00057c82 */ /* 0x000fe20008000000 */
[----:B------:R-:W-:Y:S01]  /*0a50*/  ULDC UR11, c[0x0][0x10] ;  /* 0x00000400000b7ab9 */ /* 0x000fe20000000800 */
[----:B------:R-:W-:Y:S02]  /*0a60*/  @!UP2 UIMAD.WIDE.U32 UR6, UR6, UR9, UR4 ;  /* 0x000000090606a2a5 */ /* 0x000fe4000f8e0004 */
[----:B------:R-:W-:Y:S01]  /*0a70*/  UIMAD.WIDE.U32 UR10, UR10, UR11, URZ ;  /* 0x0000000b0a0a72a5 */ /* 0x000fe2000f8e003f */
[----:B------:R-:W-:-:S03]  /*0a80*/  ULDC UR13, c[0x0][0x14] ;  /* 0x00000500000d7ab9 */ /* 0x000fc60000000800 */
[----:B------:R-:W-:Y:S02]  /*0a90*/  UIMAD.WIDE.U32 UR50, UR10, UR13, URZ ;  /* 0x0000000d0a3272a5 */ /* 0x000fe4000f8e003f */
[----:B------:R-:W-:Y:S01]  /*0aa0*/  UIMAD UR37, UR11, UR13, URZ ;  /* 0x0000000d0b2572a4 */ /* 0x000fe2000f8e023f */
[----:B------:R-:W-:Y:S01]  /*0ab0*/  @!UP2 UMOV UR12, UR6 ;  /* 0x00000006000cac82 */ /* 0x000fe20008000000 */
[----:B------:R-:W-:Y:S02]  /*0ac0*/  @!UP2 UMOV UR14, UR7 ;  /* 0x00000007000eac82 */ /* 0x000fe40008000000 */
[----:B------:R-:W-:Y:S02]  /*0ad0*/  UIADD3 UR37, UR51, UR37, URZ ;  /* 0x0000002533257290 */ /* 0x000fe4000fffe03f */
[----:B------:R-:W-:-:S04]  /*0ae0*/  UIADD3 UR6, UP1, UR12, UR50, URZ ;  /* 0x000000320c067290 */ /* 0x000fc8000ff3e03f */
[----:B------:R-:W-:Y:S02]  /*0af0*/  UIADD3.X UR7, UR14, UR37, URZ, UP1, !UPT ;  /* 0x000000250e077290 */ /* 0x000fe40008ffe43f */
[----:B------:R-:W-:Y:S02]  /*0b00*/  USEL UR6, UR6, UR12, !UP0 ;  /* 0x0000000c06067287 */ /* 0x000fe4000c000000 */
[----:B------:R-:W-:-:S04]  /*0b10*/  USEL UR7, UR7, UR14, !UP0 ;  /* 0x0000000e07077287 */ /* 0x000fc8000c000000 */
[----:B0-----:R-:W-:Y:S01]  /*0b20*/  ISETP.LE.U32.AND P0, PT, R6, UR6, PT ;  /* 0x0000000606007c0c */ /* 0x001fe2000bf03070 */
[----:B------:R-:W-:Y:S02]  /*0b30*/  IMAD.U32 R16, RZ, RZ, UR6 ;  /* 0x00000006ff107e24 */ /* 0x000fe4000f8e00ff */
[----:B------:R-:W-:Y:S02]  /*0b40*/  IMAD.U32 R2, RZ, RZ, UR7 ;  /* 0x00000007ff027e24 */ /* 0x000fe4000f8e00ff */
[----:B------:R-:W-:-:S03]  /*0b50*/  IMAD.U32 R17, RZ, RZ, UR7 ;  /* 0x00000007ff117e24 */ /* 0x000fc6000f8e00ff */
[----:B------:R-:W-:Y:S01]  /*0b60*/  ISETP.GE.U32.AND.EX P0, PT, R2, R7, PT, P0 ;  /* 0x000000070200720c */ /* 0x000fe20003f06100 */
[----:B------:R-:W-:-:S12]  /*0b70*/  IMAD.MOV.U32 R2, RZ, RZ, -0x1 ;  /* 0xffffffffff027424 */ /* 0x000fd800078e00ff */
[----:B------:R-:W-:Y:S05]  /*0b80*/  @P0 BRA `(.L_x_9) ;  /* 0x00000004008c0947 */ /* 0x000fea0003800000 */
[----:B------:R-:W-:Y:S01]  /*0b90*/  I2FP.F32.U32 R2, UR4 ;  /* 0x0000000400027c45 */ /* 0x000fe20008201000 */
[----:B------:R-:W-:Y:S01]  /*0ba0*/  ULDC.64 UR16, c[0x0][0x628] ;  /* 0x00018a0000107ab9 */ /* 0x000fe20000000a00 */
[----:B------:R-:W-:Y:S01]  /*0bb0*/  ULDC UR6, c[0x0][0x150] ;  /* 0x0000540000067ab9 */ /* 0x000fe20000000800 */
[----:B------:R-:W-:Y:S01]  /*0bc0*/  ISETP.NE.U32.AND P0, PT, RZ, UR16, PT ;  /* 0x00000010ff007c0c */ /* 0x000fe2000bf05070 */
[----:B------:R-:W-:Y:S01]  /*0bd0*/  ULDC UR15, c[0x0][0x630] ;  /* 0x00018c00000f7ab9 */ /* 0x000fe20000000800 */
[----:B------:R-:W-:Y:S01]  /*0be0*/  FMUL R2, R2, UR6 ;  /* 0x0000000602027c20 */ /* 0x000fe20008400000 */
[----:B------:R-:W-:Y:S01]  /*0bf0*/  R2UR UR19, R16 ;  /* 0x00000000101372ca */ /* 0x000fe200000e0000 */
[----:B------:R-:W-:Y:S01]  /*0c00*/  ULDC UR21, c[0x0][0x154] ;  /* 0x0000550000157ab9 */ /* 0x000fe20000000800 */
[----:B------:R-:W-:Y:S01]  /*0c10*/  ISETP.NE.AND.EX P0, PT, RZ, UR17, PT, P0 ;  /* 0x00000011ff007c0c */ /* 0x000fe2000bf05300 */
[----:B------:R0:W1:Y:S01]  /*0c20*/  F2I.U32.TRUNC.NTZ R5, R2 ;  /* 0x0000000200057305 */ /* 0x000062000020f000 */
[----:B------:R-:W-:-:S02]  /*0c30*/  R2UR UR20, R17 ;  /* 0x00000000111472ca */ /* 0x000fc400000e0000 */
[----:B------:R-:W-:Y:S02]  /*0c40*/  R2UR UR6, R16 ;  /* 0x00000000100672ca */ /* 0x000fe400000e0000 */
[----:B------:R-:W-:-:S07]  /*0c50*/  R2UR UR7, R17 ;  /* 0x00000000110772ca */ /* 0x000fce00000e0000 */
[----:B0-----:R-:W-:Y:S08]  /*0c60*/  @!P0 BRA `(.L_x_10) ;  /* 0x0000000000308947 */ /* 0x001ff00003800000 */
[----:B------:R-:W-:Y:S01]  /*0c70*/  R2UR UR6, R16 ;  /* 0x00000000100672ca */ /* 0x000fe200000e0000 */
[----:B------:R-:W-:Y:S01]  /*0c80*/  ULDC UR12, c[0x0][0x634] ;  /* 0x00018d00000c7ab9 */ /* 0x000fe20000000800 */
[----:B------:R-:W-:-:S11]  /*0c90*/  R2UR UR14, R17 ;  /* 0x00000000110e72ca */ /* 0x000fd600000e0000 */
[----:B------:R-:W-:-:S04]  /*0ca0*/  UIADD3 UR12, UP1, UR6, UR12, URZ ;  /* 0x0000000c060c7290 */ /* 0x000fc8000ff3e03f */
[----:B------:R-:W-:-:S04]  /*0cb0*/  UIADD3.X UR14, URZ, UR14, URZ, UP1, !UPT ;  /* 0x0000000e3f0e7290 */ /* 0x000fc80008ffe43f */
[----:B------:R-:W-:-:S04]  /*0cc0*/  UIMAD.WIDE.U32 UR6, UR14, UR16, URZ ;  /* 0x000000100e0672a5 */ /* 0x000fc8000f8e003f */
[----:B------:R-:W-:Y:S02]  /*0cd0*/  UIMAD.WIDE.U32 UR10, UP1, UR12, UR17, UR6 ;  /* 0x000000110c0a72a5 */ /* 0x000fe4000f820006 */
[----:B------:R-:W-:Y:S02]  /*0ce0*/  UIMAD.WIDE.U32 UR6, UR12, UR16, URZ ;  /* 0x000000100c0672a5 */ /* 0x000fe4000f8e003f */
[----:B------:R-:W-:Y:S02]  /*0cf0*/  UIADD3.X UR13, URZ, URZ, URZ, UP1, !UPT ;  /* 0x0000003f3f0d7290 */ /* 0x000fe40008ffe43f */
[----:B------:R-:W-:Y:S01]  /*0d00*/  UIADD3 URZ, UP1, UR7, UR10, URZ ;  /* 0x0000000a073f7290 */ /* 0x000fe2000ff3e03f */
[----:B------:R-:W-:-:S03]  /*0d10*/  UMOV UR12, UR11 ;  /* 0x0000000b000c7c82 */ /* 0x000fc60008000000 */
[----:B------:R-:W-:-:S12]  /*0d20*/  UIMAD.WIDE.U32.X UR6, UR14, UR17, UR12, UP1 ;  /* 0x000000110e0672a5 */ /* 0x000fd800088e040c */
.L_x_10:
[----:B------:R-:W-:Y:S01]  /*0d30*/  USHF.R.U64 UR5, UR6, UR15, UR7 ;  /* 0x0000000f06057299 */ /* 0x000fe20008001207 */
[----:B------:R-:W-:Y:S01]  /*0d40*/  I2FP.F32.U32 R2, UR9 ;  /* 0x0000000900027c45 */ /* 0x000fe20008201000 */
[----:B------:R-:W-:Y:S01]  /*0d50*/  USHF.R.U32.HI UR6, URZ, UR15, UR7 ;  /* 0x0000000f3f067299 */ /* 0x000fe20008011607 */
[----:B-1----:R-:W-:Y:S01]  /*0d60*/  R2UR UR14, R5 ;  /* 0x00000000050e72ca */ /* 0x002fe200000e0000 */
[----:B------:R-:W-:Y:S02]  /*0d70*/  UIADD3 UR17, UP1, URZ, -UR5, URZ ;  /* 0x800000053f117290 */ /* 0x000fe4000ff3e03f */
[----:B------:R-:W-:Y:S01]  /*0d80*/  FMUL R2, R2, UR21 ;  /* 0x0000001502027c20 */ /* 0x000fe20008400000 */
[----:B------:R-:W-:Y:S01]  /*0d90*/  ULDC.64 UR10, c[0x0][0x620] ;  /* 0x00018800000a7ab9 */ /* 0x000fe20000000a00 */
[----:B------:R-:W-:Y:S01]  /*0da0*/  UIADD3.X UR6, URZ, ~UR6, URZ, UP1, !UPT ;  /* 0x800000063f067290 */ /* 0x000fe20008ffe43f */
[----:B------:R-:W-:Y:S01]  /*0db0*/  UMOV UR12, UR19 ;  /* 0x00000013000c7c82 */ /* 0x000fe20008000000 */
[----:B------:R-:W-:-:S02]  /*0dc0*/  UMOV UR13, UR20 ;  /* 0x00000014000d7c82 */ /* 0x000fc40008000000 */
[----:B------:R-:W-:Y:S01]  /*0dd0*/  UIMAD UR6, UR6, UR10, URZ ;  /* 0x0000000a060672a4 */ /* 0x000fe2000f8e023f */
[----:B------:R-:W0:Y:S01]  /*0de0*/  F2I.U32.TRUNC.NTZ R2, R2 ;  /* 0x0000000200027305 */ /* 0x000e22000020f000 */
[----:B------:R-:W-:Y:S02]  /*0df0*/  UIMAD.WIDE.U32 UR12, UR17, UR10, UR12 ;  /* 0x0000000a110c72a5 */ /* 0x000fe4000f8e000c */
[----:B------:R-:W-:Y:S01]  /*0e00*/  UIMAD UR17, UR17, UR11, UR6 ;  /* 0x0000000b111172a4 */ /* 0x000fe2000f8e0206 */
[----:B------:R-:W-:Y:S01]  /*0e10*/  ULDC UR24, c[0x0][0x658] ;  /* 0x0001960000187ab9 */ /* 0x000fe20000000800 */
[----:B------:R-:W-:Y:S02]  /*0e20*/  UMOV UR22, 0xffffffff ;  /* 0xffffffff00167882 */ /* 0x000fe40000000000 */
[----:B------:R-:W-:Y:S01]  /*0e30*/  UIADD3 UR17, UR13, UR17, URZ ;  /* 0x000000110d117290 */ /* 0x000fe2000fffe03f */
[----:B------:R-:W-:Y:S01]  /*0e40*/  ULDC UR19, c[0x0][0x618] ;  /* 0x0001860000137ab9 */ /* 0x000fe20000000800 */
[----:B------:R-:W-:Y:S01]  /*0e50*/  ULDC.64 UR6, c[0x0][0x640] ;  /* 0x0001900000067ab9 */ /* 0x000fe20000000a00 */
[----:B------:R-:W-:Y:S01]  /*0e60*/  USHF.L.U32 UR13, UR22, UR24, URZ ;  /* 0x00000018160d7299 */ /* 0x000fe2000800063f */
[----:B------:R-:W-:Y:S01]  /*0e70*/  ISETP.NE.U32.AND P0, PT, RZ, UR6, PT ;  /* 0x00000006ff007c0c */ /* 0x000fe2000bf05070 */
[----:B------:R-:W-:-:S02]  /*0e80*/  USHF.R.U64 UR22, UR12, UR19, UR17 ;  /* 0x000000130c167299 */ /* 0x000fc40008001211 */
[----:B------:R-:W-:Y:S01]  /*0e90*/  USHF.R.U32.HI UR12, URZ, UR19, UR17 ;  /* 0x000000133f0c7299 */ /* 0x000fe20008011611 */
[----:B0-----:R-:W-:Y:S01]  /*0ea0*/  R2UR UR16, R2 ;  /* 0x00000000021072ca */ /* 0x001fe200000e0000 */
[----:B------:R-:W-:Y:S01]  /*0eb0*/  ULDC UR21, c[0x0][0x608] ;  /* 0x0001820000157ab9 */ /* 0x000fe20000000800 */
[----:B------:R-:W-:Y:S01]  /*0ec0*/  ISETP.NE.AND.EX P0, PT, RZ, UR7, PT, P0 ;  /* 0x00000007ff007c0c */ /* 0x000fe2000bf05300 */
[----:B------:R-:W-:Y:S02]  /*0ed0*/  USHF.R.U64 UR26, UR22, UR21, UR12 ;  /* 0x00000015161a7299 */ /* 0x000fe4000800120c */
[----:B------:R-:W-:Y:S01]  /*0ee0*/  USHF.R.U32.HI UR12, URZ, UR21, UR12 ;  /* 0x000000153f0c7299 */ /* 0x000fe2000801160c */
[----:B------:R-:W-:Y:S01]  /*0ef0*/  UMOV UR20, 0x1 ;  /* 0x0000000100147882 */ /* 0x000fe20000000000 */
[----:B------:R-:W-:Y:S02]  /*0f00*/  UIADD3 UR14, -UR14, URZ, URZ ;  /* 0x0000003f0e0e7290 */ /* 0x000fe4000fffe13f */
[----:B------:R-:W-:-:S02]  /*0f10*/  USHF.R.U64 UR27, UR26, UR24, UR12 ;  /* 0x000000181a1b7299 */ /* 0x000fc4000800120c */
[----:B------:R-:W-:Y:S01]  /*0f20*/  USHF.L.U32 UR19, UR20, UR24, URZ ;  /* 0x0000001814137299 */ /* 0x000fe2000800063f */
[----:B------:R-:W-:Y:S01]  /*0f30*/  ULDC UR15, c[0x0][0x144] ;  /* 0x00005100000f7ab9 */ /* 0x000fe20000000800 */
[----:B------:R-:W-:Y:S01]  /*0f40*/  ULDC UR10, c[0x0][0x600] ;  /* 0x00018000000a7ab9 */ /* 0x000fe20000000800 */
[----:B------:R-:W-:Y:S02]  /*0f50*/  ULOP3.LUT UR20, URZ, UR13, URZ, 0x33, !UPT ;  /* 0x0000000d3f147292 */ /* 0x000fe4000f8e333f */
[----:B------:R-:W-:Y:S02]  /*0f60*/  USHF.R.U32.HI UR13, URZ, UR24, UR12 ;  /* 0x000000183f0d7299 */ /* 0x000fe4000801160c */
[----:B------:R-:W-:Y:S02]  /*0f70*/  UIADD3 UR11, UR10, -0x1, URZ ;  /* 0xffffffff0a0b7890 */ /* 0x000fe4000fffe03f */
[----:B------:R-:W-:Y:S02]  /*0f80*/  UIADD3 UR23, -UR16, URZ, URZ ;  /* 0x0000003f10177290 */ /* 0x000fe4000fffe13f */
[----:B------:R-:W-:Y:S01]  /*0f90*/  UIMAD UR4, UR15, UR14, UR4 ;  /* 0x0000000e0f0472a4 */ /* 0x000fe2000f8e0204 */
[----:B------:R-:W-:Y:S01]  /*0fa0*/  ULDC UR28, c[0x0][0x148] ;  /* 0x00005200001c7ab9 */ /* 0x000fe20000000800 */
[----:B------:R-:W-:Y:S01]  /*0fb0*/  ULDC UR24, c[0x0][0x648] ;  /* 0x0001920000187ab9 */ /* 0x000fe20000000800 */
[----:B------:R-:W-:Y:S01]  /*0fc0*/  ULDC UR25, c[0x0][0x638] ;  /* 0x00018e0000197ab9 */ /* 0x000fe20000000800 */
[----:B------:R-:W-:Y:S01]  /*0fd0*/  UMOV UR12, UR27 ;  /* 0x0000001b000c7c82 */ /* 0x000fe20008000000 */
[----:B------:R-:W-:Y:S07]  /*0fe0*/  @!P0 BRA `(.L_x_11) ;  /* 0x0000000000308947 */ /* 0x000fee0003800000 */
[----:B------:R-:W-:Y:S02]  /*0ff0*/  ULDC UR16, c[0x0][0x64c] ;  /* 0x0001930000107ab9 */ /* 0x000fe40000000800 */
        /* <DEDUP_REMOVED lines=8> */
[----:B------:R-:W-:-:S07]  /*1080*/  UIMAD.WIDE.U32.X UR6, UR21, UR7, UR16, UP1 ;  /* 0x00000007150672a5 */ /* 0x000fce00088e0410 */
[----:B------:R-:W-:Y:S01]  /*1090*/  UMOV UR12, UR6 ;  /* 0x00000006000c7c82 */ /* 0x000fe20008000000 */
[----:B------:R-:W-:-:S05]  /*10a0*/  UMOV UR13, UR7 ;  /* 0x00000007000d7c82 */ /* 0x000fca0008000000 */
.L_x_11:
[----:B------:R-:W-:Y:S01]  /*10b0*/  UISETP.NE.AND UP1, UPT, UR38, URZ, UPT ;  /* 0x0000003f2600728c */ /* 0x000fe2000bf25270 */
[----:B------:R-:W-:Y:S01]  /*10c0*/  IMAD.MOV.U32 R5, RZ, RZ, 0x1 ;  /* 0x00000001ff057424 */ /* 0x000fe200078e00ff */
[----:B------:R-:W-:Y:S01]  /*10d0*/  USHF.R.U64 UR6, UR12, UR24, UR13 ;  /* 0x000000180c067299 */ /* 0x000fe2000800120d */
[----:B------:R-:W-:Y:S01]  /*10e0*/  IMAD.U32 R2, RZ, RZ, UR5 ;  /* 0x00000005ff027e24 */ /* 0x000fe2000f8e00ff */
[----:B------:R-:W-:Y:S02]  /*10f0*/  ULOP3.LUT UR20, UR26, UR20, URZ, 0xc0, !UPT ;  /* 0x000000141a147292 */ /* 0x000fe4000f8ec03f */
[----:B------:R-:W-:Y:S02]  /*1100*/  UIADD3 UR7, -UR6, URZ, URZ ;  /* 0x0000003f06077290 */ /* 0x000fe4000fffe13f */
[----:B------:R-:W-:Y:S02]  /*1110*/  UIMAD UR19, UR19, UR6, UR20 ;  /* 0x00000006131372a4 */ /* 0x000fe4000f8e0214 */
[----:B------:R-:W-:-:S02]  /*1120*/  ULOP3.LUT UR11, UR22, UR11, URZ, 0xc0, !UPT ;  /* 0x0000000b160b7292 */ /* 0x000fc4000f8ec03f */
[----:B------:R-:W-:Y:S02]  /*1130*/  @UP1 UIMAD UR4, UR28, UR23, UR9 ;  /* 0x000000171c0412a4 */ /* 0x000fe4000f8e0209 */
[----:B------:R-:W-:-:S03]  /*1140*/  UIMAD UR6, UR7, UR25, UR27 ;  /* 0x00000019070672a4 */ /* 0x000fc6000f8e021b */
[----:B------:R-:W-:Y:S01]  /*1150*/  ULDC UR7, c[0x0][0x610] ;  /* 0x0001840000077ab9 */ /* 0x000fe20000000800 */
[----:B------:R-:W-:Y:S02]  /*1160*/  UIMAD UR6, UR6, UR10, UR11 ;  /* 0x0000000a060672a4 */ /* 0x000fe4000f8e020b */
[----:B------:R-:W-:-:S04]  /*1170*/  UIMAD UR4, UR19, UR7, UR4 ;  /* 0x00000007130472a4 */ /* 0x000fc8000f8e0204 */
[----:B------:R-:W-:Y:S02]  /*1180*/  USEL UR7, UR6, UR4, !UP1 ;  /* 0x0000000406077287 */ /* 0x000fe4000c800000 */
[----:B------:R-:W-:-:S04]  /*1190*/  USEL UR4, UR4, UR6, !UP1 ;  /* 0x0000000604047287 */ /* 0x000fc8000c800000 */
[----:B------:R-:W-:Y:S02]  /*11a0*/  IMAD.U32 R18, RZ, RZ, UR7 ;  /* 0x00000007ff127e24 */ /* 0x000fe4000f8e00ff */
[----:B------:R-:W-:-:S07]  /*11b0*/  IMAD.U32 R19, RZ, RZ, UR4 ;  /* 0x00000004ff137e24 */ /* 0x000fce000f8e00ff */
.L_x_9:
[----:B------:R-:W-:Y:S02]  /*11c0*/  ULDC UR4, c[0x0][0x28c] ;  /* 0x0000a30000047ab9 */ /* 0x000fe40000000800 */
[----:B------:R-:W-:-:S04]  /*11d0*/  UIADD3 UR4, UR4, 0x3f, URZ ;  /* 0x0000003f04047890 */ /* 0x000fc8000fffe03f */
[----:B------:R-:W-:-:S04]  /*11e0*/  USHF.R.S32.HI UR5, URZ, 0x1f, UR4 ;  /* 0x0000001f3f057899 */ /* 0x000fc80008011404 */
[----:B------:R-:W-:-:S04]  /*11f0*/  ULEA.HI UR5, UR5, UR4, URZ, 0x6 ;  /* 0x0000000405057291 */ /* 0x000fc8000f8f303f */
[----:B------:R-:W-:Y:S01]  /*1200*/  USHF.R.S32.HI UR39, URZ, 0x6, UR5 ;  /* 0x000000063f277899 */ /* 0x000fe20008011405 */
[----:B------:R-:W-:Y:S11]  /*1210*/  @!P1 BRA `(.L_x_12) ;  /* 0x0000004400d89947 */ /* 0x000ff60003800000 */
[----:B------:R-:W-:-:S06]  /*1220*/  UISETP.GT.U32.AND UP1, UPT, UR18, 0x1, UPT ;  /* 0x000000011200788c */ /* 0x000fcc000bf24070 */
[----:B------:R-:W-:-:S13]  /*1230*/  PLOP3.LUT P0, PT, PT, PT, UP1, 0x80, 0x0 ;  /* 0x000000000000781c */ /* 0x000fda0003f0f018 */
[----:B------:R-:W-:Y:S05]  /*1240*/  @P0 EXIT ;  /* 0x000000000000094d */ /* 0x000fea0003800000 */
.L_x_13:
[----:B------:R-:W-:-:S08]  /*1250*/  NOP ;  /* 0x0000000000007918 */ /* 0x000fd00000000000 */
[----:B------:R-:W0:Y:S02]  /*1260*/  USETMAXREG.TRY_ALLOC.CTAPOOL UP1, 0xe8 ;  /* 0x000000e8000079c8 */ /* 0x000e240008020600 */
[----:B0-----:R-:W-:-:S13]  /*1270*/  PLOP3.LUT P0, PT, PT, PT, UP1, 0x80, 0x0 ;  /* 0x000000000000781c */ /* 0x001fda0003f0f018 */
[----:B------:R-:W-:Y:S05]  /*1280*/  @!P0 BRA `(.L_x_13) ;  /* 0xfffffffc00f08947 */ /* 0x000fea000383ffff */
[----:B------:R-:W-:-:S13]  /*1290*/  LOP3.LUT P0, RZ, R5, 0xff, RZ, 0xc0, !PT ;  /* 0x000000ff05ff7812 */ /* 0x000fda000780c0ff */
[----:B------:R-:W-:Y:S05]  /*12a0*/  @!P0 EXIT ;  /* 0x000000000000894d */ /* 0x000fea0003800000 */
[----:B------:R-:W0:Y:S01]  /*12b0*/  S2UR UR5, SR_CgaCtaId ;  /* 0x00000000000579c3 */ /* 0x000e220000008800 */
[----:B------:R-:W-:Y:S01]  /*12c0*/  VIADD R6, R0, 0xffffffff ;  /* 0xffffffff00067836 */ /* 0x000fe20000000000 */
[----:B------:R-:W-:Y:S01]  /*12d0*/  SHF.R.S32.HI R0, RZ, 0x1f, R3 ;  /* 0x0000001fff007819 */ /* 0x000fe20000011403 */
[----:B------:R-:W-:Y:S01]  /*12e0*/  USHF.R.U32.HI UR4, URZ, 0x2, UR39 ;  /* 0x000000023f047899 */ /* 0x000fe20008011627 */
[----:B------:R-:W-:Y:S02]  /*12f0*/  UMOV UR41, 0x400 ;  /* 0x0000040000297882 */ /* 0x000fe40000000000 */
[----:B------:R-:W-:Y:S01]  /*1300*/  R2UR UR43, R6 ;  /* 0x00000000062b72ca */ /* 0x000fe200000e0000 */
[----:B------:R-:W-:Y:S01]  /*1310*/  ULOP3.LUT UR42, UR39, 0x3, URZ, 0xc0, !UPT ;  /* 0x00000003272a7892 */ /* 0x000fe2000f8ec03f */
[CC--:B------:R-:W-:Y:S01]  /*1320*/  LEA.HI R4, R0.reuse, R3.reuse, RZ, 0x2 ;  /* 0x0000000300047211 */ /* 0x0c0fe200078f10ff */
[----:B------:R-:W-:Y:S01]  /*1330*/  ULOP3.LUT UR4, UR4, 0x1, URZ, 0xc0, !UPT ;  /* 0x0000000104047892 */ /* 0x000fe2000f8ec03f */
[----:B------:R-:W-:Y:S01]  /*1340*/  LEA.HI R0, R0, R3, RZ, 0x5 ;  /* 0x0000000300007211 */ /* 0x000fe200078f28ff */
[----:B------:R-:W-:Y:S01]  /*1350*/  USEL UR42, UR42, URZ, !UP0 ;  /* 0x0000003f2a2a7287 */ /* 0x000fe2000c000000 */
[--C-:B------:R-:W-:Y:S01]  /*1360*/  SHF.R.S32.HI R88, RZ, 0x2, R4.reuse ;  /* 0x00000002ff587819 */ /* 0x100fe20000011404 */
[----:B------:R-:W-:Y:S01]  /*1370*/  UISETP.EQ.U32.AND UP0, UPT, UR4, 0x1, !UP0 ;  /* 0x000000010400788c */ /* 0x000fe2000c702070 */
[----:B------:R-:W-:Y:S01]  /*1380*/  SHF.R.S32.HI R5, RZ, 0x1f, R4 ;  /* 0x0000001fff057819 */ /* 0x000fe20000011404 */
[----:B------:R-:W-:Y:S01]  /*1390*/  UISETP.LT.AND UP1, UPT, UR39, 0x1, UPT ;  /* 0x000000012700788c */ /* 0x000fe2000bf21270 */
[----:B------:R-:W-:Y:S01]  /*13a0*/  LOP3.LUT R90, R4, 0xfffffffc, RZ, 0xc0, !PT ;  /* 0xfffffffc045a7812 */ /* 0x000fe200078ec0ff */
[----:B------:R-:W-:Y:S01]  /*13b0*/  ULDC UR6, c[0x0][0x284] ;  /* 0x0000a10000067ab9 */ /* 0x000fe20000000800 */
[----:B------:R-:W-:Y:S01]  /*13c0*/  LEA.HI R5, R5, R88, RZ, 0x3 ;  /* 0x0000005805057211 */ /* 0x000fe200078f18ff */
[----:B------:R-:W-:Y:S01]  /*13d0*/  USHF.L.U32 UR43, UR43, 0x3, URZ ;  /* 0x000000032b2b7899 */ /* 0x000fe2000800063f */
[----:B------:R-:W-:Y:S01]  /*13e0*/  ISETP.NE.AND P0, PT, R6, RZ, PT ;  /* 0x000000ff0600720c */ /* 0x000fe20003f05270 */
[----:B------:R-:W-:Y:S01]  /*13f0*/  USEL UR45, UR39, 0x1, UP1 ;  /* 0x00000001272d7887 */ /* 0x000fe20008800000 */
[----:B------:R-:W-:Y:S01]  /*1400*/  LOP3.LUT R5, R5, 0xfffffff8, RZ, 0xc0, !PT ;  /* 0xfffffff805057812 */ /* 0x000fe200078ec0ff */
[----:B------:R-:W-:Y:S01]  /*1410*/  IMAD.IADD R90, R3, 0x1, -R90 ;  /* 0x00000001035a7824 */ /* 0x000fe200078e0a5a */
[----:B0-----:R-:W-:Y:S01]  /*1420*/  ULEA UR41, UR5, UR41, 0x18 ;  /* 0x0000002905297291 */ /* 0x001fe2000f8ec03f */
[----:B------:R-:W-:Y:S01]  /*1430*/  IMAD.U32 R92, RZ, RZ, UR43 ;  /* 0x0000002bff5c7e24 */ /* 0x000fe2000f8e00ff */
[----:B------:R-:W-:Y:S01]  /*1440*/  SEL R97, RZ, 0x1, P0 ;  /* 0x00000001ff617807 */ /* 0x000fe20000000000 */
[----:B------:R-:W-:Y:S01]  /*1450*/  IMAD.IADD R88, R88, 0x1, -R5 ;  /* 0x0000000158587824 */ /* 0x000fe200078e0a05 */
[----:B------:R-:W-:Y:S01]  /*1460*/  UIADD3 UR44, UR41, 0x50, URZ ;  /* 0x00000050292c7890 */ /* 0x000fe2000fffe03f */
[----:B------:R-:W-:Y:S01]  /*1470*/  SHF.R.S32.HI R5, RZ, 0x5, R0 ;  /* 0x00000005ff057819 */ /* 0x000fe20000011400 */
[----:B------:R-:W-:Y:S01]  /*1480*/  UIADD3 UR4, UR41, 0x180, URZ ;  /* 0x0000018029047890 */ /* 0x000fe2000fffe03f */
[C---:B------:R-:W-:Y:S01]  /*1490*/  LOP3.LUT R94, R92.reuse, 0x8, RZ, 0xc0, !PT ;  /* 0x000000085c5e7812 */ /* 0x040fe200078ec0ff */
[----:B------:R-:W-:Y:S01]  /*14a0*/  UIADD3 UR5, UR41, 0x4180, URZ ;  /* 0x0000418029057890 */ /* 0x000fe2000fffe03f */
[--C-:B------:R-:W-:Y:S01]  /*14b0*/  SHF.R.S32.HI R89, RZ, 0x1f, R88.reuse ;  /* 0x0000001fff597819 */ /* 0x100fe20000011458 */
[----:B------:R-:W-:Y:S01]  /*14c0*/  USHF.R.U32.HI UR4, URZ, 0x4, UR4 ;  /* 0x000000043f047899 */ /* 0x000fe20008011604 */
[C-C-:B------:R-:W-:Y:S01]  /*14d0*/  IMAD R95, R5.reuse, -0x10, -R88.reuse ;  /* 0xfffffff0055f7824 */ /* 0x140fe200078e0a58 */
[----:B------:R-:W-:Y:S01]  /*14e0*/  USHF.R.U32.HI UR5, URZ, 0x4, UR5 ;  /* 0x000000043f057899 */ /* 0x000fe20008011605 */
[----:B------:R-:W-:Y:S01]  /*14f0*/  IMAD.U32 R91, RZ, RZ, UR44 ;  /* 0x0000002cff5b7e24 */ /* 0x000fe2000f8e00ff */
[----:B------:R-:W-:Y:S01]  /*1500*/  ULOP3.LUT UR4, UR4, 0x3fff, URZ, 0xc0, !UPT ;  /* 0x00003fff04047892 */ /* 0x000fe2000f8ec03f */
[----:B------:R-:W-:Y:S01]  /*1510*/  IMAD.WIDE R88, R5, 0x10, R88 ;  /* 0x0000001005587825 */ /* 0x000fe200078e0258 */
[----:B------:R-:W-:Y:S01]  /*1520*/  ULOP3.LUT UR5, UR5, 0x3fff, URZ, 0xc0, !UPT ;  /* 0x00003fff05057892 */ /* 0x000fe2000f8ec03f */
[----:B------:R-:W-:Y:S01]  /*1530*/  LOP3.LUT R92, R92, 0x8, RZ, 0xc, !PT ;  /* 0x000000085c5c7812 */ /* 0x000fe200078e0cff */
[----:B------:R-:W-:Y:S01]  /*1540*/  USHF.L.U32 UR40, UR39, 0x1, URZ ;  /* 0x0000000127287899 */ /* 0x000fe2000800063f */
[----:B------:R-:W-:Y:S01]  /*1550*/  VIADD R93, R91, UR43 ;  /* 0x0000002b5b5d7c36 */ /* 0x000fe20008000000 */
[----:B------:R-:W-:Y:S01]  /*1560*/  LOP3.LUT R94, R94, 0x18, RZ, 0x3c, !PT ;  /* 0x000000185e5e7812 */ /* 0x000fe200078e3cff */
[----:B------:R-:W-:Y:S01]  /*1570*/  VIADD R95, R95, UR6 ;  /* 0x000000065f5f7c36 */ /* 0x000fe20008000000 */
[----:B------:R-:W-:-:S02]  /*1580*/  UIADD3 UR45, -UR45, UR39, URZ ;  /* 0x000000272d2d7290 */ /* 0x000fc4000fffe13f */
[----:B------:R-:W-:Y:S02]  /*1590*/  USEL UR46, URZ, 0x1, !UP0 ;  /* 0x000000013f2e7887 */ /* 0x000fe4000c000000 */
[----:B------:R-:W-:Y:S02]  /*15a0*/  ULOP3.LUT UR47, UR4, 0x10000, URZ, 0xfc, !UPT ;  /* 0x00010000042f7892 */ /* 0x000fe4000f8efc3f */
[----:B------:R-:W-:-:S12]  /*15b0*/  ULOP3.LUT UR48, UR5, 0x10000, URZ, 0xfc, !UPT ;  /* 0x0001000005307892 */ /* 0x000fd8000f8efc3f */
.L_x_165:
[----:B------:R-:W-:Y:S01]  /*15c0*/  SHF.L.U32 R0, R97, 0x1f, RZ ;  /* 0x0000001f61007819 */ /* 0x000fe200000006ff */
[----:B------:R-:W-:Y:S02]  /*15d0*/  ULDC UR4, c[0x0][0x28c] ;  /* 0x0000a30000047ab9 */ /* 0x000fe40000000800 */
[----:B------:R-:W-:Y:S01]  /*15e0*/  ISETP.LT.AND P1, PT, RZ, UR4, PT ;  /* 0x00000004ff007c0c */ /* 0x000fe2000bf21270 */
[----:B------:R-:W0:Y:S02]  /*15f0*/  SYNCS.PHASECHK.TRANS64.TRYWAIT P0, [R91+UR43], R0 ;  /* 0x000000005b0075a7 */ /* 0x000e24000800016b */
[----:B0--34-:R-:W-:Y:S10]  /*1600*/  @!P0 BRA `(.L_x_14) ;  /* 0x0000005000d88947 */ /* 0x019ff40003800000 */
.L_x_187:
[----:B------:R-:W-:Y:S05]  /*1610*/  @P1 BRA `(.L_x_15) ;  /* 0x0000000000401947 */ /* 0x000fea0003800000 */
[----:B0-----:R-:W-:Y:S01]  /*1620*/  MOV R0, 0x0 ;  /* 0x0000000000007802 */ /* 0x001fe20000000f00 */
[----:B------:R-:W-:Y:S01]  /*1630*/  ULDC.64 UR4, c[0x4][0x68] ;  /* 0x01001a0000047ab9 */ /* 0x000fe20000000a00 */
[----:B------:R-:W-:Y:S01]  /*1640*/  ULDC.64 UR6, c[0x4][0x8] ;  /* 0x0100020000067ab9 */ /* 0x000fe20000000a00 */
[----:B------:R-:W-:Y:S01]  /*1650*/  IMAD.U32 R4, RZ, RZ, UR4 ;  /* 0x00000004ff047e24 */ /* 0x000fe2000f8e00ff */
[----:B------:R0:W1:Y:S01]  /*1660*/  LDC.64 R14, c[0x4][R0] ;  /* 0x01000000000e7b82 */ /* 0x0000620000000a00 */
[----:B------:R-:W-:Y:S01]  /*1670*/  IMAD.U32 R5, RZ, RZ, UR5 ;  /* 0x00000005ff057e24 */ /* 0x000fe2000f8e00ff */
[----:B------:R-:W-:Y:S01]  /*1680*/  ULDC.64 UR4, c[0x4][0x70] ;  /* 0x01001c0000047ab9 */ /* 0x000fe20000000a00 */
[----:B------:R-:W-:Y:S02]  /*1690*/  IMAD.U32 R10, RZ, RZ, UR6 ;  /* 0x00000006ff0a7e24 */ /* 0x000fe4000f8e00ff */
[----:B------:R-:W-:Y:S02]  /*16a0*/  IMAD.U32 R6, RZ, RZ, UR4 ;  /* 0x00000004ff067e24 */ /* 0x000fe4000f8e00ff */
[----:B------:R-:W-:-:S02]  /*16b0*/  IMAD.U32 R7, RZ, RZ, UR5 ;  /* 0x00000005ff077e24 */ /* 0x000fc4000f8e00ff */
[----:B------:R-:W-:Y:S02]  /*16c0*/  IMAD.U32 R11, RZ, RZ, UR7 ;  /* 0x00000007ff0b7e24 */ /* 0x000fe4000f8e00ff */
[----:B------:R-:W-:Y:S02]  /*16d0*/  IMAD.MOV.U32 R8, RZ, RZ, 0x1e1 ;  /* 0x000001e1ff087424 */ /* 0x000fe400078e00ff */
[----:B------:R-:W-:Y:S02]  /*16e0*/  IMAD.MOV.U32 R12, RZ, RZ, 0x1 ;  /* 0x00000001ff0c7424 */ /* 0x000fe400078e00ff */
[----:B0-----:R-:W-:-:S07]  /*16f0*/  IMAD.MOV.U32 R13, RZ, RZ, RZ ;  /* 0x000000ffff0d7224 */ /* 0x001fce00078e00ff */
[----:B------:R-:W-:-:S07]  /*1700*/  LEPC R20, `(.L_x_15) ;  /* 0x000000001014794e */ /* 0x000fce0000000000 */
[----:B-1---5:R-:W-:Y:S05]  /*1710*/  CALL.ABS.NOINC R14 ;  /* 0x000000000e007343 */ /* 0x022fea0003c00000 */
.L_x_15:
[----:B------:R-:W-:-:S06]  /*1720*/  ULOP3.LUT UR4, UR36, 0x1, URZ, 0xfc, !UPT ;  /* 0x0000000124047892 */ /* 0x000fcc000f8efc3f */
[----:B0-----:R-:W-:-:S05]  /*1730*/  IMAD.U32 R0, RZ, RZ, UR4 ;  /* 0x00000004ff007e24 */ /* 0x001fca000f8e00ff */
[----:B------:R-:W-:-:S13]  /*1740*/  ISETP.NE.AND P0, PT, R0, 0x3, PT ;  /* 0x000000030000780c */ /* 0x000fda0003f05270 */
[----:B------:R-:W-:Y:S05]  /*1750*/  @!P0 BRA `(.L_x_16) ;  /* 0x0000000000048947 */ /* 0x000fea0003800000 */
[----:B------:R-:W-:Y:S01]  /*1760*/  BPT.TRAP 0x1 ;  /* 0x000000040000795c */ /* 0x000fe20000300000 */
.L_x_16:
[----:B------:R-:W-:Y:S02]  /*1770*/  IMAD.U32 R3, RZ, RZ, UR42 ;  /* 0x0000002aff037e24 */ /* 0x000fe4000f8e00ff */
[----:B------:R-:W-:-:S03]  /*1780*/  IMAD.U32 R0, RZ, RZ, UR46 ;  /* 0x0000002eff007e24 */ /* 0x000fc6000f8e00ff */
[----:B------:R-:W-:Y:S02]  /*1790*/  LEA R3, R3, UR41, 0x3 ;  /* 0x0000002903037c11 */ /* 0x000fe4000f8e18ff */
[----:B------:R-:W-:-:S04]  /*17a0*/  SHF.L.U32 R0, R0, 0x1f, RZ ;  /* 0x0000001f00007819 */ /* 0x000fc800000006ff */
[----:B------:R0:W1:Y:S01]  /*17b0*/  SYNCS.PHASECHK.TRANS64.TRYWAIT P1, [R3+URZ], R0 ;  /* 0x00000000030075a7 */ /* 0x000062000802017f */
[----:B------:R-:W-:Y:S05]  /*17c0*/  @!P0 BRA `(.L_x_17) ;  /* 0x0000000000048947 */ /* 0x000fea0003800000 */
[----:B------:R-:W-:Y:S01]  /*17d0*/  BPT.TRAP 0x1 ;  /* 0x000000040000795c */ /* 0x000fe20000300000 */
.L_x_17:
[----:B-1----:R-:W-:Y:S05]  /*17e0*/  @P1 BRA `(.L_x_18) ;  /* 0x0000000000081947 */ /* 0x002fea0003800000 */
[----:B------:R-:W1:Y:S02]  /*17f0*/  SYNCS.PHASECHK.TRANS64.TRYWAIT P1, [R3+URZ], R0 ;  /* 0x00000000030075a7 */ /* 0x000e64000802017f */
[----:B-1----:R-:W-:Y:S05]  /*1800*/  @!P1 BRA `(.L_x_19) ;  /* 0x00000050006c9947 */ /* 0x002fea0003800000 */
.L_x_18:
[----:B------:R-:W-:Y:S05]  /*1810*/  WARPSYNC.ALL ;  /* 0x0000000000007948 */ /* 0x000fea0003800000 */
[----:B------:R-:W-:Y:S01]  /*1820*/  ULEA UR4, UR42, UR47, 0x8 ;  /* 0x0000002f2a047291 */ /* 0x000fe2000f8e403f */
[----:B------:R-:W-:Y:S01]  /*1830*/  WARPGROUP.ARRIVE ;  /* 0x00000000000079c5 */ /* 0x000fe20000000000 */
[----:B------:R-:W-:Y:S01]  /*1840*/  ULEA UR6, UR42, UR48, 0x9 ;  /* 0x000000302a067291 */ /* 0x000fe2000f8e483f */
[----:B01----:R-:W-:Y:S01]  /*1850*/  IMAD.U32 R0, RZ, RZ, UR45 ;  /* 0x0000002dff007e24 */ /* 0x003fe2000f8e00ff */
[----:B------:R-:W-:Y:S01]  /*1860*/  UMOV UR5, 0x80000020 ;  /* 0x8000002000057882 */ /* 0x000fe20000000000 */
[----:B------:R-:W-:-:S03]  /*1870*/  UMOV UR7, 0x80000020 ;  /* 0x8000002000077882 */ /* 0x000fc60000000000 */
[----:B------:R-:W-:-:S03]  /*1880*/  ISETP.GE.AND P1, PT, R0, 0x1, PT ;  /* 0x000000010000780c */ /* 0x000fc60003f26270 */
[----:B------:R-:W-:Y:S01]  /*1890*/  IGMMA.64x128x32.S8.S8 R24, gdesc[UR4], RZ, !UPT, gsb0 ;  /* 0x03600000041879f1 */ /* 0x000fe2000c0410ff */
[----:B------:R-:W-:Y:S02]  /*18a0*/  UIADD3 UR4, UR4, 0x2, URZ ;  /* 0x0000000204047890 */ /* 0x000fe4000fffe03f */
[----:B------:R-:W-:Y:S01]  /*18b0*/  UIADD3 UR6, UR6, 0x2, URZ ;  /* 0x0000000206067890 */ /* 0x000fe2000fffe03f */
[----:B------:R-:W-:Y:S01]  /*18c0*/  UMOV UR5, 0x80000020 ;  /* 0x8000002000057882 */ /* 0x000fe20000000000 */
[----:B------:R-:W-:Y:S01]  /*18d0*/  UMOV UR7, 0x80000020 ;  /* 0x8000002000077882 */ /* 0x000fe20000000000 */
[----:B------:R-:W-:Y:S02]  /*18e0*/  WARPGROUP.DEPBAR.LE gsb0, 0x0 ;  /* 0x00008000000079c5 */ /* 0x000fe40000010000 */
[----:B------:R-:W-:-:S06]  /*18f0*/  WARPGROUP.ARRIVE ;  /* 0x00000000000079c5 */ /* 0x000fcc0000000000 */
[----:B------:R-:W-:Y:S03]  /*1900*/  IGMMA.64x128x32.S8.S8 R24, gdesc[UR4], R24, gsb0 ;  /* 0x03600000041879f1 */ /* 0x000fe60008041018 */
[----:B------:R-:W-:Y:S02]  /*1910*/  WARPGROUP.DEPBAR.LE gsb0, 0x0 ;  /* 0x00008000000079c5 */ /* 0x000fe40000010000 */
[----:B------:R-:W-:Y:S05]  /*1920*/  @!P1 BRA `(.L_x_20) ;  /* 0x0000000000d49947 */ /* 0x000fea0003800000 */
[----:B------:R-:W-:Y:S01]  /*1930*/  UIADD3 UR4, UR42, 0x1, URZ ;  /* 0x000000012a047890 */ /* 0x000fe2000fffe03f */
[----:B------:R-:W-:Y:S01]  /*1940*/  IMAD.U32 R0, RZ, RZ, UR45 ;  /* 0x0000002dff007e24 */ /* 0x000fe2000f8e00ff */
[----:B------:R-:W-:Y:S02]  /*1950*/  UMOV UR9, UR42 ;  /* 0x0000002a00097c82 */ /* 0x000fe40008000000 */
[----:B------:R-:W-:-:S04]  /*1960*/  UISETP.NE.AND UP0, UPT, UR4, 0x4, UPT ;  /* 0x000000040400788c */ /* 0x000fc8000bf05270 */
[----:B------:R-:W-:Y:S02]  /*1970*/  USEL UR5, URZ, 0x1, UP0 ;  /* 0x000000013f057887 */ /* 0x000fe40008000000 */
[----:B------:R-:W-:Y:S02]  /*1980*/  USEL UR8, UR4, URZ, UP0 ;  /* 0x0000003f04087287 */ /* 0x000fe40008000000 */
[----:B------:R-:W-:-:S06]  /*1990*/  ULOP3.LUT UR5, UR46, UR5, URZ, 0x3c, !UPT ;  /* 0x000000052e057292 */ /* 0x000fcc000f8e3c3f */
[----:B------:R-:W-:-:S07]  /*19a0*/  IMAD.U32 R5, RZ, RZ, UR5 ;  /* 0x00000005ff057e24 */ /* 0x000fce000f8e00ff */
.L_x_27:
[----:B01----:R-:W-:Y:S05]  /*19b0*/  @!P0 BRA `(.L_x_21) ;  /* 0x0000000000048947 */ /* 0x003fea0003800000 */
[----:B------:R-:W-:Y:S01]  /*19c0*/  BPT.TRAP 0x1 ;  /* 0x000000040000795c */ /* 0x000fe20000300000 */
.L_x_21:
[----:B------:R-:W-:Y:S01]  /*19d0*/  ULEA UR4, UR8, UR41, 0x3 ;  /* 0x0000002908047291 */ /* 0x000fe2000f8e183f */
[----:B------:R-:W-:-:S08]  /*19e0*/  SHF.L.U32 R3, R5, 0x1f, RZ ;  /* 0x0000001f05037819 */ /* 0x000fd000000006ff */
[----:B------:R0:W1:Y:S01]  /*19f0*/  SYNCS.PHASECHK.TRANS64.TRYWAIT P1, [UR4], R3 ;  /* 0x00000003ff0075a7 */ /* 0x0000620008020144 */
[----:B------:R-:W-:Y:S05]  /*1a00*/  @!P0 BRA `(.L_x_22) ;  /* 0x0000000000048947 */ /* 0x000fea0003800000 */
[----:B------:R-:W-:Y:S01]  /*1a10*/  BPT.TRAP 0x1 ;  /* 0x000000040000795c */ /* 0x000fe20000300000 */
.L_x_22:
[----:B-1----:R-:W-:Y:S05]  /*1a20*/  @P1 BRA `(.L_x_23) ;  /* 0x0000000000081947 */ /* 0x002fea0003800000 */
[----:B------:R-:W1:Y:S02]  /*1a30*/  SYNCS.PHASECHK.TRANS64.TRYWAIT P1, [UR4], R3 ;  /* 0x00000003ff0075a7 */ /* 0x000e640008020144 */
[----:B-1----:R-:W-:Y:S05]  /*1a40*/  @!P1 BRA `(.L_x_24) ;  /* 0x0000004c00f09947 */ /* 0x002fea0003800000 */
.L_x_23:
[----:B------:R-:W-:Y:S01]  /*1a50*/  ULEA UR4, UR8, UR47, 0x8 ;  /* 0x0000002f08047291 */ /* 0x000fe2000f8e403f */
[----:B------:R-:W-:Y:S01]  /*1a60*/  WARPGROUP.ARRIVE ;  /* 0x00000000000079c5 */ /* 0x000fe20000000000 */
[----:B------:R-:W-:Y:S01]  /*1a70*/  ULEA UR6, UR8, UR48, 0x9 ;  /* 0x0000003008067291 */ /* 0x000fe2000f8e483f */
[----:B------:R-:W-:Y:S01]  /*1a80*/  UMOV UR5, 0x80000020 ;  /* 0x8000002000057882 */ /* 0x000fe20000000000 */
[----:B------:R-:W-:-:S07]  /*1a90*/  UMOV UR7, 0x80000020 ;  /* 0x8000002000077882 */ /* 0x000fce0000000000 */
[----:B------:R-:W-:Y:S01]  /*1aa0*/  IGMMA.64x128x32.S8.S8 R24, gdesc[UR4], R24, gsb0 ;  /* 0x03600000041879f1 */ /* 0x000fe20008041018 */
        /* <DEDUP_REMOVED lines=9> */
[----:B------:R-:W-:Y:S01]  /*1b40*/  BPT.TRAP 0x1 ;  /* 0x000000040000795c */ /* 0x000fe20000300000 */
.L_x_25:
[----:B------:R-:W-:Y:S02]  /*1b50*/  UISETP.GT.U32.AND UP0, UPT, UR36, 0x1, UPT ;  /* 0x000000012400788c */ /* 0x000fe4000bf04070 */
[----:B------:R-:W-:-:S04]  /*1b60*/  ULEA UR4, UR9, UR41, 0x3 ;  /* 0x0000002909047291 */ /* 0x000fc8000f8e183f */
[----:B------:R-:W-:Y:S01]  /*1b70*/  UIADD3 UR4, UR4, 0x20, URZ ;  /* 0x0000002004047890 */ /* 0x000fe2000fffe03f */
[----:B------:R-:W-:-:S03]  /*1b80*/  PLOP3.LUT P1, PT, PT, PT, UP0, 0x80, 0x0 ;  /* 0x000000000000781c */ /* 0x000fc60003f2f008 */
[----:B------:R-:W-:-:S09]  /*1b90*/  UPRMT UR4, URZ, 0x654, UR4 ;  /* 0x000006543f047896 */ /* 0x000fd20008000004 */
[----:B------:R-:W-:Y:S01]  /*1ba0*/  SYNCS.ARRIVE.TRANS64.RED.A1T0 RZ, [UR4], RZ ;  /* 0x000000ffffff79a7 */ /* 0x000fe20008100404 */
[----:B------:R-:W-:Y:S05]  /*1bb0*/  @P1 BRA `(.L_x_26) ;  /* 0x0000000000041947 */ /* 0x000fea0003800000 */
[----:B------:R-:W-:Y:S01]  /*1bc0*/  BPT.TRAP 0x1 ;  /* 0x000000040000795c */ /* 0x000fe20000300000 */
.L_x_26:
[----:B------:R-:W-:Y:S01]  /*1bd0*/  UIADD3 UR8, UR8, 0x1, URZ ;  /* 0x0000000108087890 */ /* 0x000fe2000fffe03f */
[C---:B------:R-:W-:Y:S01]  /*1be0*/  ISETP.GT.AND P1, PT, R0.reuse, 0x1, PT ;  /* 0x000000010000780c */ /* 0x040fe20003f24270 */
[----:B------:R-:W-:Y:S01]  /*1bf0*/  UIADD3 UR9, UR9, 0x1, URZ ;  /* 0x0000000109097890 */ /* 0x000fe2000fffe03f */
[----:B------:R-:W-:Y:S01]  /*1c00*/  VIADD R0, R0, 0xffffffff ;  /* 0xffffffff00007836 */ /* 0x000fe20000000000 */
[----:B------:R-:W-:Y:S02]  /*1c10*/  UISETP.NE.AND UP0, UPT, UR8, 0x4, UPT ;  /* 0x000000040800788c */ /* 0x000fe4000bf05270 */
[----:B------:R-:W-:Y:S02]  /*1c20*/  UISETP.NE.AND UP1, UPT, UR9, 0x4, UPT ;  /* 0x000000040900788c */ /* 0x000fe4000bf25270 */
[----:B------:R-:W-:Y:S02]  /*1c30*/  USEL UR4, URZ, 0x1, UP0 ;  /* 0x000000013f047887 */ /* 0x000fe40008000000 */
[----:B------:R-:W-:-:S02]  /*1c40*/  USEL UR8, UR8, URZ, UP0 ;  /* 0x0000003f08087287 */ /* 0x000fc40008000000 */
[----:B------:R-:W-:Y:S02]  /*1c50*/  USEL UR9, UR9, URZ, UP1 ;  /* 0x0000003f09097287 */ /* 0x000fe40008800000 */
[----:B------:R-:W-:Y:S01]  /*1c60*/  LOP3.LUT R5, R5, UR4, RZ, 0x3c, !PT ;  /* 0x0000000405057c12 */ /* 0x000fe2000f8e3cff */
[----:B------:R-:W-:Y:S09]  /*1c70*/  @P1 BRA `(.L_x_27) ;  /* 0xfffffffc004c1947 */ /* 0x000ff2000383ffff */
.L_x_20:
[----:B------:R-:W2:Y:S01]  /*1c80*/  LDC R0, c[0x0][0x28c] ;  /* 0x0000a300ff007b82 */ /* 0x000ea20000000800 */
[----:B------:R3:W-:Y:S01]  /*1c90*/  SYNCS.ARRIVE.TRANS64.A1T0 RZ, [R92+UR44], RZ ;  /* 0x000000ff5cff79a7 */ /* 0x0007e2000810002c */
[----:B--2---:R-:W-:-:S13]  /*1ca0*/  ISETP.GE.AND P1, PT, R0, 0x1, PT ;  /* 0x000000010000780c */ /* 0x004fda0003f26270 */
[----:B---3--:R-:W-:Y:S05]  /*1cb0*/  @!P1 BRA `(.L_x_28) ;  /* 0x0000000000309947 */ /* 0x008fea0003800000 */
[----:B------:R-:W-:Y:S05]  /*1cc0*/  @!P0 BRA `(.L_x_29) ;  /* 0x0000000000048947 */ /* 0x000fea0003800000 */
[----:B------:R-:W-:Y:S01]  /*1cd0*/  BPT.TRAP 0x1 ;  /* 0x000000040000795c */ /* 0x000fe20000300000 */
.L_x_29:
[----:B------:R-:W-:Y:S02]  /*1ce0*/  UIADD3 UR4, UR45, UR42, URZ ;  /* 0x0000002a2d047290 */ /* 0x000fe4000fffe03f */
[----:B------:R-:W-:Y:S02]  /*1cf0*/  UISETP.GT.U32.AND UP0, UPT, UR36, 0x1, UPT ;  /* 0x000000012400788c */ /* 0x000fe4000bf04070 */
[----:B------:R-:W-:-:S04]  /*1d00*/  USHF.L.U32 UR4, UR4, 0x3, URZ ;  /* 0x0000000304047899 */ /* 0x000fc8000800063f */
[----:B------:R-:W-:Y:S01]  /*1d10*/  ULOP3.LUT UR4, UR4, 0x18, URZ, 0xc0, !UPT ;  /* 0x0000001804047892 */ /* 0x000fe2000f8ec03f */
[----:B------:R-:W-:-:S03]  /*1d20*/  PLOP3.LUT P0, PT, PT, PT, UP0, 0x80, 0x0 ;  /* 0x000000000000781c */ /* 0x000fc60003f0f008 */
[----:B------:R-:W-:-:S04]  /*1d30*/  UIADD3 UR4, UR41, 0x20, UR4 ;  /* 0x0000002029047890 */ /* 0x000fc8000fffe004 */
[----:B------:R-:W-:-:S09]  /*1d40*/  UPRMT UR4, URZ, 0x654, UR4 ;  /* 0x000006543f047896 */ /* 0x000fd20008000004 */
[----:B------:R-:W-:Y:S01]  /*1d50*/  SYNCS.ARRIVE.TRANS64.RED.A1T0 RZ, [UR4], RZ ;  /* 0x000000ffffff79a7 */ /* 0x000fe20008100404 */
[----:B------:R-:W-:Y:S05]  /*1d60*/  @P0 BRA `(.L_x_28) ;  /* 0x0000000000040947 */ /* 0x000fea0003800000 */
[----:B------:R-:W-:Y:S01]  /*1d70*/  BPT.TRAP 0x1 ;  /* 0x000000040000795c */ /* 0x000fe20000300000 */
.L_x_28:
[----:B------:R-:W-:Y:S01]  /*1d80*/  SHF.L.U32 R0, R97, 0x1f, RZ ;  /* 0x0000001f61007819 */ /* 0x000fe200000006ff */
[----:B------:R-:W-:Y:S01]  /*1d90*/  UIADD3 UR42, UR40, UR42, URZ ;  /* 0x0000002a282a7290 */ /* 0x000fe2000fffe03f */
[----:B------:R-:W2:Y:S01]  /*1da0*/  LDC R7, c[0x0][0x288] ;  /* 0x0000a200ff077b82 */ /* 0x000ea20000000800 */
[----:B------:R-:W-:Y:S02]  /*1db0*/  IMAD.SHL.U32 R8, R90, 0x2, RZ ;  /* 0x000000025a087824 */ /* 0x000fe400078e00ff */
[----:B------:R-:W-:Y:S02]  /*1dc0*/  USHF.R.U32.HI UR4, URZ, 0x2, UR42 ;  /* 0x000000023f047899 */ /* 0x000fe4000801162a */
[----:B------:R-:W-:Y:S01]  /*1dd0*/  UISETP.GT.U32.AND UP0, UPT, UR42, 0x3, UPT ;  /* 0x000000032a00788c */ /* 0x000fe2000bf04070 */
[----:B------:R-:W-:Y:S01]  /*1de0*/  SHF.R.S32.HI R9, RZ, 0x1f, R8 ;  /* 0x0000001fff097819 */ /* 0x000fe20000011408 */
[----:B------:R-:W-:Y:S01]  /*1df0*/  ULOP3.LUT UR4, UR4, 0x1, URZ, 0xc0, !UPT ;  /* 0x0000000104047892 */ /* 0x000fe2000f8ec03f */
[----:B------:R-:W3:Y:S01]  /*1e00*/  SYNCS.PHASECHK.TRANS64.TRYWAIT P0, [R91+UR43+0x10], R0 ;  /* 0x000010005b0075a7 */ /* 0x000ee2000800016b */
[----:B------:R-:W-:-:S02]  /*1e10*/  UISETP.LT.U32.AND UP0, UPT, UR40, 0x4, UP0 ;  /* 0x000000042800788c */ /* 0x000fc40008701070 */
[----:B------:R-:W-:Y:S02]  /*1e20*/  UISETP.NE.U32.AND UP1, UPT, UR4, 0x1, UPT ;  /* 0x000000010400788c */ /* 0x000fe4000bf25070 */
[----:B------:R-:W-:Y:S02]  /*1e30*/  USEL UR5, URZ, 0x1, !UP0 ;  /* 0x000000013f057887 */ /* 0x000fe4000c000000 */
[----:B------:R-:W-:Y:S02]  /*1e40*/  UISETP.GT.U32.AND UP1, UPT, UR40, 0x3, !UP1 ;  /* 0x000000032800788c */ /* 0x000fe4000cf24070 */
[----:B------:R-:W-:Y:S02]  /*1e50*/  ULOP3.LUT UR42, UR42, 0x3, URZ, 0xc0, !UPT ;  /* 0x000000032a2a7892 */ /* 0x000fe4000f8ec03f */
[----:B------:R-:W-:-:S04]  /*1e60*/  USEL UR4, URZ, 0x1, !UP1 ;  /* 0x000000013f047887 */ /* 0x000fc8000c800000 */
[----:B------:R-:W-:Y:S01]  /*1e70*/  ULOP3.LUT UR46, UR4, UR46, UR5, 0x96, !UPT ;  /* 0x0000002e042e7292 */ /* 0x000fe2000f8e9605 */
[----:B--23--:R-:W-:Y:S11]  /*1e80*/  @!P0 BRA `(.L_x_30) ;  /* 0x0000004800f88947 */ /* 0x00cff60003800000 */
.L_x_188:
[----:B--2---:R-:W-:Y:S01]  /*1e90*/  IMAD.SHL.U32 R0, R19, 0x40, RZ ;  /* 0x0000004013007824 */ /* 0x004fe200078e00ff */
[----:B------:R-:W-:Y:S01]  /*1ea0*/  ULDC UR6, c[0x0][0x284] ;  /* 0x0000a10000067ab9 */ /* 0x000fe20000000800 */
[----:B------:R-:W-:Y:S01]  /*1eb0*/  IMAD.SHL.U32 R18, R18, 0x80, RZ ;  /* 0x0000008012127824 */ /* 0x000fe200078e00ff */
[----:B------:R-:W-:Y:S01]  /*1ec0*/  SHF.R.S32.HI R15, RZ, 0x1f, R2 ;  /* 0x0000001fff0f7819 */ /* 0x000fe20000011402 */
[----:B------:R-:W-:Y:S01]  /*1ed0*/  ULDC.64 UR4, c[0x0][0x5d0] ;  /* 0x0001740000047ab9 */ /* 0x000fe20000000a00 */
[----:B------:R-:W-:Y:S01]  /*1ee0*/  ISETP.GE.AND P0, PT, R0, UR6, PT ;  /* 0x0000000600007c0c */ /* 0x000fe2000bf06270 */
[----:B-1----:R-:W-:Y:S01]  /*1ef0*/  IMAD.WIDE.U32 R4, R2, UR4, R8 ;  /* 0x0000000402047c25 */ /* 0x002fe2000f8e0008 */
[----:B------:R-:W-:Y:S02]  /*1f00*/  SHF.R.S32.HI R14, RZ, 0x1f, R18 ;  /* 0x0000001fff0e7819 */ /* 0x000fe40000011412 */
[C---:B------:R-:W-:Y:S01]  /*1f10*/  ISETP.GE.OR P0, PT, R18.reuse, R7, P0 ;  /* 0x000000071200720c */ /* 0x040fe20000706670 */
[----:B0-----:R-:W-:Y:S01]  /*1f20*/  IMAD R3, R15, UR4, RZ ;  /* 0x000000040f037c24 */ /* 0x001fe2000f8e02ff */
[----:B------:R-:W-:-:S03]  /*1f30*/  IADD3 R4, P1, R18, R4, RZ ;  /* 0x0000000412047210 */ /* 0x000fc60007f3e0ff */
[----:B------:R-:W-:-:S05]  /*1f40*/  IMAD R3, R2, UR5, R3 ;  /* 0x0000000502037c24 */ /* 0x000fca000f8e0203 */
[----:B------:R-:W-:-:S03]  /*1f50*/  IADD3.X R5, R14, R5, R3, P1, !PT ;  /* 0x000000050e057210 */ /* 0x000fc60000ffe403 */
[----:B------:R-:W-:Y:S05]  /*1f60*/  @P0 BRA `(.L_x_31) ;  /* 0x0000003000b00947 */ /* 0x000fea0003800000 */
[----:B------:R-:W0:Y:S01]  /*1f70*/  LDC.64 R10, c[0x0][0x5c8] ;  /* 0x00017200ff0a7b82 */ /* 0x000e220000000a00 */
[----:B------:R-:W-:Y:S01]  /*1f80*/  IMAD.WIDE R12, R19, 0x40, R88 ;  /* 0x00000040130c7825 */ /* 0x000fe200078e0258 */
[----:B------:R-:W-:Y:S01]  /*1f90*/  ULDC.64 UR4, c[0x0][0x5c0] ;  /* 0x0001700000047ab9 */ /* 0x000fe20000000a00 */
[----:B------:R-:W-:Y:S02]  /*1fa0*/  BSSY B0, `(.L_x_31) ;  /* 0x0000328000007945 */ /* 0x000fe40003800000 */
[----:B------:R-:W-:Y:S02]  /*1fb0*/  IMAD.IADD R100, R95, 0x1, -R0 ;  /* 0x000000015f647824 */ /* 0x000fe400078e0a00 */
[-C--:B0-----:R-:W-:Y:S02]  /*1fc0*/  IMAD R3, R13, R10.reuse, RZ ;  /* 0x0000000a0d037224 */ /* 0x081fe400078e02ff */
[----:B------:R-:W-:-:S04]  /*1fd0*/  IMAD.WIDE.U32 R4, R12, R10, R4 ;  /* 0x0000000a0c047225 */ /* 0x000fc800078e0004 */
[----:B------:R-:W-:Y:S01]  /*1fe0*/  IMAD R3, R12, R11, R3 ;  /* 0x0000000b0c037224 */ /* 0x000fe200078e0203 */
[----:B------:R-:W-:-:S03]  /*1ff0*/  IADD3 R4, P0, R4, UR4, RZ ;  /* 0x0000000404047c10 */ /* 0x000fc6000ff1e0ff */
[----:B------:R-:W-:Y:S01]  /*2000*/  IMAD.IADD R3, R5, 0x1, R3 ;  /* 0x0000000105037824 */ /* 0x000fe200078e0203 */
[----:B------:R-:W-:-:S04]  /*2010*/  LEA R6, P1, R10, R4, 0x3 ;  /* 0x000000040a067211 */ /* 0x000fc800078218ff */
[----:B------:R-:W-:Y:S01]  /*2020*/  IADD3.X R5, R3, UR5, RZ, P0, !PT ;  /* 0x0000000503057c10 */ /* 0x000fe200087fe4ff */
[----:B------:R-:W-:Y:S01]  /*2030*/  IMAD R3, R90, -0x2, R7 ;  /* 0xfffffffe5a037824 */ /* 0x000fe200078e0207 */
[----:B-----5:R-:W-:Y:S02]  /*2040*/  ISETP.NE.AND P0, PT, R23, RZ, PT ;  /* 0x000000ff1700720c */ /* 0x020fe40003f05270 */
[----:B------:R-:W-:Y:S01]  /*2050*/  LEA.HI.X R7, R10, R5, R11, 0x3, P1 ;  /* 0x000000050a077211 */ /* 0x000fe200008f1c0b */
[----:B------:R-:W-:-:S10]  /*2060*/  IMAD.IADD R0, R3, 0x1, -R18 ;  /* 0x0000000103007824 */ /* 0x000fd400078e0a12 */
[----:B------:R-:W-:Y:S05]  /*2070*/  @!P0 BRA `(.L_x_32) ;  /* 0x0000002400608947 */ /* 0x000fea0003800000 */
[----:B------:R-:W0:Y:S01]  /*2080*/  LDC.64 R20, c[0x0][0x5b0] ;  /* 0x00016c00ff147b82 */ /* 0x000e220000000a00 */
[----:B------:R-:W-:Y:S01]  /*2090*/  ULDC.64 UR4, c[0x0][0x5b8] ;  /* 0x00016e0000047ab9 */ /* 0x000fe20000000a00 */
[----:B------:R-:W-:Y:S01]  /*20a0*/  ISETP.GE.AND P1, PT, R100, 0x1, PT ;  /* 0x000000016400780c */ /* 0x000fe20003f26270 */
[----:B------:R-:W-:Y:S01]  /*20b0*/  IMAD.WIDE.U32 R8, R2, UR4, R8 ;  /* 0x0000000402087c25 */ /* 0x000fe2000f8e0008 */
[----:B------:R-:W-:Y:S02]  /*20c0*/  BSSY B1, `(.L_x_33) ;  /* 0x000000e000017945 */ /* 0x000fe40003800000 */
[----:B------:R-:W-:Y:S01]  /*20d0*/  ISETP.LT.OR P2, PT, R0, 0x1, !P1 ;  /* 0x000000010000780c */ /* 0x000fe20004f41670 */
[----:B------:R-:W-:Y:S01]  /*20e0*/  IMAD R3, R15, UR4, RZ ;  /* 0x000000040f037c24 */ /* 0x000fe2000f8e02ff */
[----:B------:R-:W1:Y:S01]  /*20f0*/  LDC.64 R98, c[0x0][0x5a8] ;  /* 0x00016a00ff627b82 */ /* 0x000e620000000a00 */
[----:B------:R-:W-:Y:S02]  /*2100*/  IADD3 R10, P0, R18, R8, RZ ;  /* 0x00000008120a7210 */ /* 0x000fe40007f1e0ff */
[----:B------:R-:W-:-:S05]  /*2110*/  IMAD R3, R2, UR5, R3 ;  /* 0x0000000502037c24 */ /* 0x000fca000f8e0203 */
[----:B------:R-:W-:Y:S01]  /*2120*/  IADD3.X R11, R14, R9, R3, P0, !PT ;  /* 0x000000090e0b7210 */ /* 0x000fe200007fe403 */
[-C--:B0-----:R-:W-:Y:S02]  /*2130*/  IMAD R8, R13, R20.reuse, RZ ;  /* 0x000000140d087224 */ /* 0x081fe400078e02ff */
[----:B------:R-:W-:-:S04]  /*2140*/  IMAD.WIDE.U32 R2, R12, R20, R10 ;  /* 0x000000140c027225 */ /* 0x000fc800078e000a */
[----:B------:R-:W-:Y:S01]  /*2150*/  IMAD R19, R12, R21, R8 ;  /* 0x000000150c137224 */ /* 0x000fe200078e0208 */
[----:B-1----:R-:W-:-:S04]  /*2160*/  IADD3 R2, P0, R2, R98, RZ ;  /* 0x0000006202027210 */ /* 0x002fc80007f1e0ff */
[----:B------:R-:W-:Y:S01]  /*2170*/  IADD3.X R3, R99, R3, R19, P0, !PT ;  /* 0x0000000363037210 */ /* 0x000fe200007fe413 */
[----:B------:R-:W-:Y:S08]  /*2180*/  @P2 BRA `(.L_x_34) ;  /* 0x0000000000042947 */ /* 0x000ff00003800000 */
[----:B------:R0:W5:Y:S02]  /*2190*/  LDG.E.U8 R96, desc[UR52][R2.64] ;  /* 0x0000003402607981 */ /* 0x000164000c1e1100 */
.L_x_34:
[----:B------:R-:W-:Y:S05]  /*21a0*/  BSYNC B1 ;  /* 0x0000000000017941 */ /* 0x000fea0003800000 */
.L_x_33:
[----:B-----5:R-:W-:Y:S01]  /*21b0*/  LOP3.LUT R13, R96, 0xffff, RZ, 0xc0, !PT ;  /* 0x0000ffff600d7812 */ /* 0x020fe200078ec0ff */
[----:B------:R-:W-:Y:S01]  /*21c0*/  IMAD.SHL.U32 R8, R20, 0x8, RZ ;  /* 0x0000000814087824 */ /* 0x000fe200078e00ff */
[----:B------:R-:W-:Y:S01]  /*21d0*/  ISETP.LT.OR P5, PT, R0, 0x2, !P1 ;  /* 0x000000020000780c */ /* 0x000fe20004fa1670 */
[----:B------:R-:W-:Y:S01]  /*21e0*/  BSSY B1, `(.L_x_35) ;  /* 0x000000e000017945 */ /* 0x000fe20003800000 */
[----:B------:R-:W-:Y:S02]  /*21f0*/  PRMT R14, R13, 0x8880, RZ ;  /* 0x000088800d0e7816 */ /* 0x000fe400000000ff */
[----:B------:R-:W-:Y:S02]  /*2200*/  SHF.L.U64.HI R9, R20, 0x3, R21 ;  /* 0x0000000314097819 */ /* 0x000fe40000010215 */
[----:B------:R-:W-:Y:S01]  /*2210*/  ISETP.GE.AND P0, PT, R100, 0x9, PT ;  /* 0x000000096400780c */ /* 0x000fe20003f06270 */
[----:B------:R-:W-:Y:S02]  /*2220*/  IMAD R13, R14, R23, RZ ;  /* 0x000000170e0d7224 */ /* 0x000fe400078e02ff */
[----:B------:R-:W-:-:S04]  /*2230*/  IMAD.WIDE.U32 R8, R12, R20, R8 ;  /* 0x000000140c087225 */ /* 0x000fc800078e0008 */
[----:B------:R-:W-:Y:S01]  /*2240*/  @!P2 IMAD R15, R24, R22, R13 ;  /* 0x00000016180fa224 */ /* 0x000fe200078e020d */
[----:B------:R-:W-:Y:S01]  /*2250*/  IADD3 R8, P3, P4, R10, R98, R8 ;  /* 0x000000620a087210 */ /* 0x000fe20007c7e008 */
[----:B------:R-:W-:-:S03]  /*2260*/  IMAD.IADD R14, R19, 0x1, R9 ;  /* 0x00000001130e7824 */ /* 0x000fc600078e0209 */
[----:B------:R1:W-:Y:S01]  /*2270*/  @!P2 STG.E.U8 desc[UR52][R4.64], R15 ;  /* 0x0000000f0400a986 */ /* 0x0003e2000c101134 */
[----:B------:R-:W-:Y:S08]  /*2280*/  @P5 BRA `(.L_x_36) ;  /* 0x00000000000c5947 */ /* 0x000ff00003800000 */
[----:B------:R-:W2:Y:S02]  /*2290*/  LDG.E.U8 R96, desc[UR52][R2.64+0x1] ;  /* 0x0000013402607981 */ /* 0x000ea4000c1e1100 */
[----:B--2---:R-:W-:-:S05]  /*22a0*/  PRMT R12, R96, 0x8880, RZ ;  /* 0x00008880600c7816 */ /* 0x004fca00000000ff */
[----:B------:R-:W-:-:S07]  /*22b0*/  IMAD R13, R12, R23, RZ ;  /* 0x000000170c0d7224 */ /* 0x000fce00078e02ff */
.L_x_36:
[----:B------:R-:W-:Y:S05]  /*22c0*/  BSYNC B1 ;  /* 0x0000000000017941 */ /* 0x000fea0003800000 */
.L_x_35:
[C---:B------:R-:W-:Y:S01]  /*22d0*/  ISETP.LT.OR P2, PT, R0.reuse, 0x1, !P0 ;  /* 0x000000010000780c */ /* 0x040fe20004741670 */
[----:B------:R-:W-:Y:S01]  /*22e0*/  @!P5 IMAD R25, R25, R22, R13 ;  /* 0x000000161919d224 */ /* 0x000fe200078e020d */
[----:B------:R-:W-:Y:S01]  /*22f0*/  BSSY B1, `(.L_x_37) ;  /* 0x000000b000017945 */ /* 0x000fe20003800000 */
[----:B------:R-:W-:Y:S02]  /*2300*/  IADD3.X R9, R11, R99, R14, P3, P4 ;  /* 0x000000630b097210 */ /* 0x000fe40001fe840e */
[C---:B------:R-:W-:Y:S01]  /*2310*/  ISETP.LT.OR P4, PT, R0.reuse, 0x2, !P0 ;  /* 0x000000020000780c */ /* 0x040fe20004781670 */
[----:B------:R2:W-:Y:S01]  /*2320*/  @!P5 STG.E.U8 desc[UR52][R4.64+0x1], R25 ;  /* 0x000001190400d986 */ /* 0x0005e2000c101134 */
[C---:B------:R-:W-:Y:S02]  /*2330*/  ISETP.LT.OR P5, PT, R0.reuse, 0x9, !P1 ;  /* 0x000000090000780c */ /* 0x040fe40004fa1670 */
[C---:B------:R-:W-:Y:S02]  /*2340*/  ISETP.LT.OR P6, PT, R0.reuse, 0xa, !P1 ;  /* 0x0000000a0000780c */ /* 0x040fe40004fc1670 */
[----:B------:R-:W-:-:S02]  /*2350*/  ISETP.LT.OR P3, PT, R0, 0x9, !P0 ;  /* 0x000000090000780c */ /* 0x000fc40004761670 */
[----:B------:R-:W-:Y:S11]  /*2360*/  @P2 BRA `(.L_x_38) ;  /* 0x00000000000c2947 */ /* 0x000ff60003800000 */
[----:B------:R-:W3:Y:S02]  /*2370*/  LDG.E.U8 R96, desc[UR52][R8.64] ;  /* 0x0000003408607981 */ /* 0x000ee4000c1e1100 */
[----:B---3--:R-:W-:-:S05]  /*2380*/  PRMT R10, R96, 0x8880, RZ ;  /* 0x00008880600a7816 */ /* 0x008fca00000000ff */
[----:B------:R-:W-:-:S07]  /*2390*/  IMAD R13, R10, R23, RZ ;  /* 0x000000170a0d7224 */ /* 0x000fce00078e02ff */
.L_x_38:
[----:B------:R-:W-:Y:S05]  /*23a0*/  BSYNC B1 ;  /* 0x0000000000017941 */ /* 0x000fea0003800000 */
.L_x_37:
[----:B------:R-:W-:Y:S01]  /*23b0*/  @!P2 IMAD R11, R26, R22, R13 ;  /* 0x000000161a0ba224 */ /* 0x000fe200078e020d */
[----:B------:R-:W-:Y:S04]  /*23c0*/  BSSY B1, `(.L_x_39) ;  /* 0x0000006000017945 */ /* 0x000fe80003800000 */
[----:B------:R3:W-:Y:S01]  /*23d0*/  @!P2 STG.E.U8 desc[UR52][R6.64], R11 ;  /* 0x0000000b0600a986 */ /* 0x0007e2000c101134 */
[----:B------:R-:W-:Y:S05]  /*23e0*/  @P4 BRA `(.L_x_40) ;  /* 0x00000000000c4947 */ /* 0x000fea0003800000 */
[----:B------:R-:W4:Y:S02]  /*23f0*/  LDG.E.U8 R96, desc[UR52][R8.64+0x1] ;  /* 0x0000013408607981 */ /* 0x000f24000c1e1100 */
[----:B----4-:R-:W-:-:S05]  /*2400*/  PRMT R10, R96, 0x8880, RZ ;  /* 0x00008880600a7816 */ /* 0x010fca00000000ff */
[----:B------:R-:W-:-:S07]  /*2410*/  IMAD R13, R10, R23, RZ ;  /* 0x000000170a0d7224 */ /* 0x000fce00078e02ff */
.L_x_40:
[----:B------:R-:W-:Y:S05]  /*2420*/  BSYNC B1 ;  /* 0x0000000000017941 */ /* 0x000fea0003800000 */
.L_x_39:
[----:B------:R-:W-:Y:S01]  /*2430*/  @!P4 IMAD R27, R27, R22, R13 ;  /* 0x000000161b1bc224 */ /* 0x000fe200078e020d */
[----:B------:R-:W-:Y:S04]  /*2440*/  BSSY B1, `(.L_x_41) ;  /* 0x0000006000017945 */ /* 0x000fe80003800000 */
[----:B------:R4:W-:Y:S01]  /*2450*/  @!P4 STG.E.U8 desc[UR52][R6.64+0x1], R27 ;  /* 0x0000011b0600c986 */ /* 0x0009e2000c101134 */
[----:B------:R-:W-:Y:S05]  /*2460*/  @P5 BRA `(.L_x_42) ;  /* 0x00000000000c5947 */ /* 0x000fea0003800000 */
[----:B------:R-:W5:Y:S02]  /*2470*/  LDG.E.U8 R96, desc[UR52][R2.64+0x8] ;  /* 0x0000083402607981 */ /* 0x000f64000c1e1100 */
[----:B-----5:R-:W-:-:S05]  /*2480*/  PRMT R10, R96, 0x8880, RZ ;  /* 0x00008880600a7816 */ /* 0x020fca00000000ff */
[----:B------:R-:W-:-:S07]  /*2490*/  IMAD R13, R10, R23, RZ ;  /* 0x000000170a0d7224 */ /* 0x000fce00078e02ff */
.L_x_42:
[----:B------:R-:W-:Y:S05]  /*24a0*/  BSYNC B1 ;  /* 0x0000000000017941 */ /* 0x000fea0003800000 */
.L_x_41:
[----:B---3--:R-:W-:Y:S01]  /*24b0*/  @!P5 IMAD R11, R28, R22, R13 ;  /* 0x000000161c0bd224 */ /* 0x008fe200078e020d */
[----:B------:R-:W-:Y:S04]  /*24c0*/  BSSY B1, `(.L_x_43) ;  /* 0x0000006000017945 */ /* 0x000fe80003800000 */
[----:B------:R3:W-:Y:S01]  /*24d0*/  @!P5 STG.E.U8 desc[UR52][R4.64+0x8], R11 ;  /* 0x0000080b0400d986 */ /* 0x0007e2000c101134 */
[----:B------:R-:W-:Y:S05]  /*24e0*/  @P6 BRA `(.L_x_44) ;  /* 0x00000000000c6947 */ /* 0x000fea0003800000 */
[----:B------:R-:W5:Y:S02]  /*24f0*/  LDG.E.U8 R96, desc[UR52][R2.64+0x9] ;  /* 0x0000093402607981 */ /* 0x000f64000c1e1100 */
[----:B-----5:R-:W-:-:S05]  /*2500*/  PRMT R10, R96, 0x8880, RZ ;  /* 0x00008880600a7816 */ /* 0x020fca00000000ff */
[----:B------:R-:W-:-:S07]  /*2510*/  IMAD R13, R10, R23, RZ ;  /* 0x000000170a0d7224 */ /* 0x000fce00078e02ff */
.L_x_44:
[----:B------:R-:W-:Y:S05]  /*2520*/  BSYNC B1 ;  /* 0x0000000000017941 */ /* 0x000fea0003800000 */
.L_x_43:
[----:B------:R-:W-:Y:S01]  /*2530*/  @!P6 IMAD R29, R29, R22, R13 ;  /* 0x000000161d1de224 */ /* 0x000fe200078e020d */
[----:B------:R-:W-:Y:S04]  /*2540*/  BSSY B1, `(.L_x_45) ;  /* 0x0000006000017945 */ /* 0x000fe80003800000 */
[----:B------:R0:W-:Y:S01]  /*2550*/  @!P6 STG.E.U8 desc[UR52][R4.64+0x9], R29 ;  /* 0x0000091d0400e986 */ /* 0x0001e2000c101134 */
[----:B------:R-:W-:Y:S05]  /*2560*/  @P3 BRA `(.L_x_46) ;  /* 0x00000000000c3947 */ /* 0x000fea0003800000 */
[----:B------:R-:W5:Y:S02]  /*2570*/  LDG.E.U8 R96, desc[UR52][R8.64+0x8] ;  /* 0x0000083408607981 */ /* 0x000f64000c1e1100 */
[----:B-----5:R-:W-:-:S05]  /*2580*/  PRMT R10, R96, 0x8880, RZ ;  /* 0x00008880600a7816 */ /* 0x020fca00000000ff */
[----:B------:R-:W-:-:S07]  /*2590*/  IMAD R13, R10, R23, RZ ;  /* 0x000000170a0d7224 */ /* 0x000fce00078e02ff */
.L_x_46:
[----:B------:R-:W-:Y:S05]  /*25a0*/  BSYNC B1 ;  /* 0x0000000000017941 */ /* 0x000fea0003800000 */
.L_x_45:
[----:B------:R-:W-:Y:S01]  /*25b0*/  ISETP.LT.OR P5, PT, R0, 0xa, !P0 ;  /* 0x0000000a0000780c */ /* 0x000fe200047a1670 */
[----:B---3--:R-:W-:Y:S01]  /*25c0*/  @!P3 IMAD R11, R30, R22, R13 ;  /* 0x000000161e0bb224 */ /* 0x008fe200078e020d */
[----:B------:R-:W-:Y:S01]  /*25d0*/  BSSY B1, `(.L_x_47) ;  /* 0x000000a000017945 */ /* 0x000fe20003800000 */
[C---:B------:R-:W-:Y:S02]  /*25e0*/  ISETP.LT.OR P4, PT, R0.reuse, 0x11, !P1 ;  /* 0x000000110000780c */ /* 0x040fe40004f81670 */
[C---:B------:R-:W-:Y:S01]  /*25f0*/  ISETP.LT.OR P6, PT, R0.reuse, 0x11, !P0 ;  /* 0x000000110000780c */ /* 0x040fe200047c1670 */
[----:B------:R3:W-:Y:S01]  /*2600*/  @!P3 STG.E.U8 desc[UR52][R6.64+0x8], R11 ;  /* 0x0000080b0600b986 */ /* 0x0007e2000c101134 */
[C---:B------:R-:W-:Y:S02]  /*2610*/  ISETP.LT.OR P3, PT, R0.reuse, 0x12, !P1 ;  /* 0x000000120000780c */ /* 0x040fe40004f61670 */
[----:B------:R-:W-:-:S04]  /*2620*/  ISETP.LT.OR P2, PT, R0, 0x12, !P0 ;  /* 0x000000120000780c */ /* 0x000fc80004741670 */
[----:B------:R-:W-:Y:S09]  /*2630*/  @P5 BRA `(.L_x_48) ;  /* 0x00000000000c5947 */ /* 0x000ff20003800000 */
[----:B------:R-:W5:Y:S02]  /*2640*/  LDG.E.U8 R96, desc[UR52][R8.64+0x9] ;  /* 0x0000093408607981 */ /* 0x000f64000c1e1100 */
[----:B-----5:R-:W-:-:S05]  /*2650*/  PRMT R10, R96, 0x8880, RZ ;  /* 0x00008880600a7816 */ /* 0x020fca00000000ff */
[----:B------:R-:W-:-:S07]  /*2660*/  IMAD R13, R10, R23, RZ ;  /* 0x000000170a0d7224 */ /* 0x000fce00078e02ff */
.L_x_48:
[----:B------:R-:W-:Y:S05]  /*2670*/  BSYNC B1 ;  /* 0x0000000000017941 */ /* 0x000fea0003800000 */
.L_x_47:
[----:B------:R-:W-:Y:S01]  /*2680*/  @!P5 IMAD R31, R31, R22, R13 ;  /* 0x000000161f1fd224 */ /* 0x000fe200078e020d */
[----:B------:R-:W-:Y:S04]  /*2690*/  BSSY B1, `(.L_x_49) ;  /* 0x0000006000017945 */ /* 0x000fe80003800000 */
[----:B------:R0:W-:Y:S01]  /*26a0*/  @!P5 STG.E.U8 desc[UR52][R6.64+0x9], R31 ;  /* 0x0000091f0600d986 */ /* 0x0001e2000c101134 */
[----:B------:R-:W-:Y:S05]  /*26b0*/  @P4 BRA `(.L_x_50) ;  /* 0x00000000000c4947 */ /* 0x000fea0003800000 */
[----:B------:R-:W5:Y:S02]  /*26c0*/  LDG.E.U8 R96, desc[UR52][R2.64+0x10] ;  /* 0x0000103402607981 */ /* 0x000f64000c1e1100 */
[----:B-----5:R-:W-:-:S05]  /*26d0*/  PRMT R10, R96, 0x8880, RZ ;  /* 0x00008880600a7816 */ /* 0x020fca00000000ff */
[----:B------:R-:W-:-:S07]  /*26e0*/  IMAD R13, R10, R23, RZ ;  /* 0x000000170a0d7224 */ /* 0x000fce00078e02ff */
.L_x_50:
[----:B------:R-:W-:Y:S05]  /*26f0*/  BSYNC B1 ;  /* 0x0000000000017941 */ /* 0x000fea0003800000 */
.L_x_49:
[----:B---3--:R-:W-:Y:S01]  /*2700*/  @!P4 IMAD R11, R32, R22, R13 ;  /* 0x00000016200bc224 */ /* 0x008fe200078e020d */
[----:B------:R-:W-:Y:S04]  /*2710*/  BSSY B1, `(.L_x_51) ;  /* 0x0000006000017945 */ /* 0x000fe80003800000 */
[----:B------:R3:W-:Y:S01]  /*2720*/  @!P4 STG.E.U8 desc[UR52][R4.64+0x10], R11 ;  /* 0x0000100b0400c986 */ /* 0x0007e2000c101134 */
[----:B------:R-:W-:Y:S05]  /*2730*/  @P3 BRA `(.L_x_52) ;  /* 0x00000000000c3947 */ /* 0x000fea0003800000 */
[----:B------:R-:W5:Y:S02]  /*2740*/  LDG.E.U8 R96, desc[UR52][R2.64+0x11] ;  /* 0x0000113402607981 */ /* 0x000f64000c1e1100 */
[----:B-----5:R-:W-:-:S05]  /*2750*/  PRMT R10, R96, 0x8880, RZ ;  /* 0x00008880600a7816 */ /* 0x020fca00000000ff */
[----:B------:R-:W-:-:S07]  /*2760*/  IMAD R13, R10, R23, RZ ;  /* 0x000000170a0d7224 */ /* 0x000fce00078e02ff */
.L_x_52:
[----:B------:R-:W-:Y:S05]  /*2770*/  BSYNC B1 ;  /* 0x0000000000017941 */ /* 0x000fea0003800000 */
.L_x_51:
[----:B------:R-:W-:Y:S01]  /*2780*/  @!P3 IMAD R33, R33, R22, R13 ;  /* 0x000000162121b224 */ /* 0x000fe200078e020d */
[----:B------:R-:W-:Y:S04]  /*2790*/  BSSY B1, `(.L_x_53) ;  /* 0x0000006000017945 */ /* 0x000fe80003800000 */
[----:B------:R0:W-:Y:S01]  /*27a0*/  @!P3 STG.E.U8 desc[UR52][R4.64+0x11], R33 ;  /* 0x000011210400b986 */ /* 0x0001e2000c101134 */
[----:B------:R-:W-:Y:S05]  /*27b0*/  @P6 BRA `(.L_x_54) ;  /* 0x00000000000c6947 */ /* 0x000fea0003800000 */
[----:B------:R-:W5:Y:S02]  /*27c0*/  LDG.E.U8 R96, desc[UR52][R8.64+0x10] ;  /* 0x0000103408607981 */ /* 0x000f64000c1e1100 */
[----:B-----5:R-:W-:-:S05]  /*27d0*/  PRMT R10, R96, 0x8880, RZ ;  /* 0x00008880600a7816 */ /* 0x020fca00000000ff */
[----:B------:R-:W-:-:S07]  /*27e0*/  IMAD R13, R10, R23, RZ ;  /* 0x000000170a0d7224 */ /* 0x000fce00078e02ff */
.L_x_54:
[----:B------:R-:W-:Y:S05]  /*27f0*/  BSYNC B1 ;  /* 0x0000000000017941 */ /* 0x000fea0003800000 */
.L_x_53:
[----:B---3--:R-:W-:Y:S01]  /*2800*/  @!P6 IMAD R11, R34, R22, R13 ;  /* 0x00000016220be224 */ /* 0x008fe200078e020d */
[----:B------:R-:W-:Y:S04]  /*2810*/  BSSY B1, `(.L_x_55) ;  /* 0x0000006000017945 */ /* 0x000fe80003800000 */
[----:B------:R3:W-:Y:S01]  /*2820*/  @!P6 STG.E.U8 desc[UR52][R6.64+0x10], R11 ;  /* 0x0000100b0600e986 */ /* 0x0007e2000c101134 */
[----:B------:R-:W-:Y:S05]  /*2830*/  @P2 BRA `(.L_x_56) ;  /* 0x00000000000c2947 */ /* 0x000fea0003800000 */
[----:B------:R-:W5:Y:S02]  /*2840*/  LDG.E.U8 R96, desc[UR52][R8.64+0x11] ;  /* 0x0000113408607981 */ /* 0x000f64000c1e1100 */
[----:B-----5:R-:W-:-:S05]  /*2850*/  PRMT R10, R96, 0x8880, RZ ;  /* 0x00008880600a7816 */ /* 0x020fca00000000ff */
[----:B------:R-:W-:-:S07]  /*2860*/  IMAD R13, R10, R23, RZ ;  /* 0x000000170a0d7224 */ /* 0x000fce00078e02ff */
.L_x_56:
[----:B------:R-:W-:Y:S05]  /*2870*/  BSYNC B1 ;  /* 0x0000000000017941 */ /* 0x000fea0003800000 */
.L_x_55:
[C---:B------:R-:W-:Y:S01]  /*2880*/  ISETP.LT.OR P4, PT, R0.reuse, 0x19, !P1 ;  /* 0x000000190000780c */ /* 0x040fe20004f81670 */
[----:B------:R-:W-:Y:S01]  /*2890*/  @!P2 IMAD R35, R35, R22, R13 ;  /* 0x000000162323a224 */ /* 0x000fe200078e020d */
        /* <DEDUP_REMOVED lines=10> */
.L_x_58:
[----:B------:R-:W-:Y:S05]  /*2940*/  BSYNC B1 ;  /* 0x0000000000017941 */ /* 0x000fea0003800000 */
.L_x_57:
[----:B---3--:R-:W-:Y:S01]  /*2950*/  @!P4 IMAD R11, R36, R22, R13 ;  /* 0x00000016240bc224 */ /* 0x008fe200078e020d */
[----:B------:R-:W-:Y:S04]  /*2960*/  BSSY B1, `(.L_x_59) ;  /* 0x0000006000017945 */ /* 0x000fe80003800000 */
[----:B------:R3:W-:Y:S01]  /*2970*/  @!P4 STG.E.U8 desc[UR52][R4.64+0x18], R11 ;  /* 0x0000180b0400c986 */ /* 0x0007e2000c101134 */
[----:B------:R-:W-:Y:S05]  /*2980*/  @P3 BRA `(.L_x_60) ;  /* 0x00000000000c3947 */ /* 0x000fea0003800000 */
[----:B------:R-:W5:Y:S02]  /*2990*/  LDG.E.U8 R96, desc[UR52][R2.64+0x19] ;  /* 0x0000193402607981 */ /* 0x000f64000c1e1100 */
[----:B-----5:R-:W-:-:S05]  /*29a0*/  PRMT R10, R96, 0x8880, RZ ;  /* 0x00008880600a7816 */ /* 0x020fca00000000ff */
[----:B------:R-:W-:-:S07]  /*29b0*/  IMAD R13, R10, R23, RZ ;  /* 0x000000170a0d7224 */ /* 0x000fce00078e02ff */
.L_x_60:
[----:B------:R-:W-:Y:S05]  /*29c0*/  BSYNC B1 ;  /* 0x0000000000017941 */ /* 0x000fea0003800000 */
.L_x_59:
[----:B------:R-:W-:Y:S01]  /*29d0*/  @!P3 IMAD R37, R37, R22, R13 ;  /* 0x000000162525b224 */ /* 0x000fe200078e020d */
[----:B------:R-:W-:Y:S04]  /*29e0*/  BSSY B1, `(.L_x_61) ;  /* 0x0000006000017945 */ /* 0x000fe80003800000 */
[----:B------:R0:W-:Y:S01]  /*29f0*/  @!P3 STG.E.U8 desc[UR52][R4.64+0x19], R37 ;  /* 0x000019250400b986 */ /* 0x0001e2000c101134 */
[----:B------:R-:W-:Y:S05]  /*2a00*/  @P5 BRA `(.L_x_62) ;  /* 0x00000000000c5947 */ /* 0x000fea0003800000 */
[----:B------:R-:W5:Y:S02]  /*2a10*/  LDG.E.U8 R96, desc[UR52][R8.64+0x18] ;  /* 0x0000183408607981 */ /* 0x000f64000c1e1100 */
[----:B-----5:R-:W-:-:S05]  /*2a20*/  PRMT R10, R96, 0x8880, RZ ;  /* 0x00008880600a7816 */ /* 0x020fca00000000ff */
[----:B------:R-:W-:-:S07]  /*2a30*/  IMAD R13, R10, R23, RZ ;  /* 0x000000170a0d7224 */ /* 0x000fce00078e02ff */
.L_x_62:
[----:B------:R-:W-:Y:S05]  /*2a40*/  BSYNC B1 ;  /* 0x0000000000017941 */ /* 0x000fea0003800000 */
.L_x_61:
[----:B---3--:R-:W-:Y:S01]  /*2a50*/  @!P5 IMAD R11, R38, R22, R13 ;  /* 0x00000016260bd224 */ /* 0x008fe200078e020d */
[----:B------:R-:W-:Y:S04]  /*2a60*/  BSSY B1, `(.L_x_63) ;  /* 0x0000006000017945 */ /* 0x000fe80003800000 */
[----:B------:R3:W-:Y:S01]  /*2a70*/  @!P5 STG.E.U8 desc[UR52][R6.64+0x18], R11 ;  /* 0x0000180b0600d986 */ /* 0x0007e2000c101134 */
[----:B------:R-:W-:Y:S05]  /*2a80*/  @P6 BRA `(.L_x_64) ;  /* 0x00000000000c6947 */ /* 0x000fea0003800000 */
[----:B------:R-:W5:Y:S02]  /*2a90*/  LDG.E.U8 R96, desc[UR52][R8.64+0x19] ;  /* 0x0000193408607981 */ /* 0x000f64000c1e1100 */
[----:B-----5:R-:W-:-:S05]  /*2aa0*/  PRMT R10, R96, 0x8880, RZ ;  /* 0x00008880600a7816 */ /* 0x020fca00000000ff */
[----:B------:R-:W-:-:S07]  /*2ab0*/  IMAD R13, R10, R23, RZ ;  /* 0x000000170a0d7224 */ /* 0x000fce00078e02ff */
.L_x_64:
[----:B------:R-:W-:Y:S05]  /*2ac0*/  BSYNC B1 ;  /* 0x0000000000017941 */ /* 0x000fea0003800000 */
.L_x_63:
[----:B------:R-:W-:Y:S01]  /*2ad0*/  @!P6 IMAD R39, R39, R22, R13 ;  /* 0x000000162727e224 */ /* 0x000fe200078e020d */
[----:B------:R-:W-:Y:S04]  /*2ae0*/  BSSY B1, `(.L_x_65) ;  /* 0x0000006000017945 */ /* 0x000fe80003800000 */
[----:B------:R0:W-:Y:S01]  /*2af0*/  @!P6 STG.E.U8 desc[UR52][R6.64+0x19], R39 ;  /* 0x000019270600e986 */ /* 0x0001e2000c101134 */
[----:B------:R-:W-:Y:S05]  /*2b00*/  @P2 BRA `(.L_x_66) ;  /* 0x00000000000c2947 */ /* 0x000fea0003800000 */
[----:B------:R-:W5:Y:S02]  /*2b10*/  LDG.E.U8 R96, desc[UR52][R2.64+0x20] ;  /* 0x0000203402607981 */ /* 0x000f64000c1e1100 */
[----:B-----5:R-:W-:-:S05]  /*2b20*/  PRMT R10, R96, 0x8880, RZ ;  /* 0x00008880600a7816 */ /* 0x020fca00000000ff */
[----:B------:R-:W-:-:S07]  /*2b30*/  IMAD R13, R10, R23, RZ ;  /* 0x000000170a0d7224 */ /* 0x000fce00078e02ff */
.L_x_66:
[----:B------:R-:W-:Y:S05]  /*2b40*/  BSYNC B1 ;  /* 0x0000000000017941 */ /* 0x000fea0003800000 */
.L_x_65:
        /* <DEDUP_REMOVED lines=12> */
.L_x_68:
[----:B------:R-:W-:Y:S05]  /*2c10*/  BSYNC B1 ;  /* 0x0000000000017941 */ /* 0x000fea0003800000 */
.L_x_67:
[----:B------:R-:W-:Y:S01]  /*2c20*/  @!P4 IMAD R41, R41, R22, R13 ;  /* 0x000000162929c224 */ /* 0x000fe200078e020d */
[----:B------:R-:W-:Y:S04]  /*2c30*/  BSSY B1, `(.L_x_69) ;  /* 0x0000006000017945 */ /* 0x000fe80003800000 */
[----:B------:R0:W-:Y:S01]  /*2c40*/  @!P4 STG.E.U8 desc[UR52][R4.64+0x21], R41 ;  /* 0x000021290400c986 */ /* 0x0001e2000c101134 */
[----:B------:R-:W-:Y:S05]  /*2c50*/  @P3 BRA `(.L_x_70) ;  /* 0x00000000000c3947 */ /* 0x000fea0003800000 */
[----:B------:R-:W5:Y:S02]  /*2c60*/  LDG.E.U8 R96, desc[UR52][R8.64+0x20] ;  /* 0x0000203408607981 */ /* 0x000f64000c1e1100 */
[----:B-----5:R-:W-:-:S05]  /*2c70*/  PRMT R10, R96, 0x8880, RZ ;  /* 0x00008880600a7816 */ /* 0x020fca00000000ff */
[----:B------:R-:W-:-:S07]  /*2c80*/  IMAD R13, R10, R23, RZ ;  /* 0x000000170a0d7224 */ /* 0x000fce00078e02ff */
.L_x_70:
[----:B------:R-:W-:Y:S05]  /*2c90*/  BSYNC B1 ;  /* 0x0000000000017941 */ /* 0x000fea0003800000 */
.L_x_69:
[----:B---3--:R-:W-:Y:S01]  /*2ca0*/  @!P3 IMAD R11, R42, R22, R13 ;  /* 0x000000162a0bb224 */ /* 0x008fe200078e020d */
[----:B------:R-:W-:Y:S04]  /*2cb0*/  BSSY B1, `(.L_x_71) ;  /* 0x0000006000017945 */ /* 0x000fe80003800000 */
[----:B------:R3:W-:Y:S01]  /*2cc0*/  @!P3 STG.E.U8 desc[UR52][R6.64+0x20], R11 ;  /* 0x0000200b0600b986 */ /* 0x0007e2000c101134 */
[----:B------:R-:W-:Y:S05]  /*2cd0*/  @P5 BRA `(.L_x_72) ;  /* 0x00000000000c5947 */ /* 0x000fea0003800000 */
[----:B------:R-:W5:Y:S02]  /*2ce0*/  LDG.E.U8 R96, desc[UR52][R8.64+0x21] ;  /* 0x0000213408607981 */ /* 0x000f64000c1e1100 */
[----:B-----5:R-:W-:-:S05]  /*2cf0*/  PRMT R10, R96, 0x8880, RZ ;  /* 0x00008880600a7816 */ /* 0x020fca00000000ff */
[----:B------:R-:W-:-:S07]  /*2d00*/  IMAD R13, R10, R23, RZ ;  /* 0x000000170a0d7224 */ /* 0x000fce00078e02ff */
.L_x_72:
[----:B------:R-:W-:Y:S05]  /*2d10*/  BSYNC B1 ;  /* 0x0000000000017941 */ /* 0x000fea0003800000 */
.L_x_71:
[----:B------:R-:W-:Y:S01]  /*2d20*/  @!P5 IMAD R43, R43, R22, R13 ;  /* 0x000000162b2bd224 */ /* 0x000fe200078e020d */
[----:B------:R-:W-:Y:S04]  /*2d30*/  BSSY B1, `(.L_x_73) ;  /* 0x0000006000017945 */ /* 0x000fe80003800000 */
[----:B------:R0:W-:Y:S01]  /*2d40*/  @!P5 STG.E.U8 desc[UR52][R6.64+0x21], R43 ;  /* 0x0000212b0600d986 */ /* 0x0001e2000c101134 */
[----:B------:R-:W-:Y:S05]  /*2d50*/  @P6 BRA `(.L_x_74) ;  /* 0x00000000000c6947 */ /* 0x000fea0003800000 */
[----:B------:R-:W5:Y:S02]  /*2d60*/  LDG.E.U8 R96, desc[UR52][R2.64+0x28] ;  /* 0x0000283402607981 */ /* 0x000f64000c1e1100 */
[----:B-----5:R-:W-:-:S05]  /*2d70*/  PRMT R10, R96, 0x8880, RZ ;  /* 0x00008880600a7816 */ /* 0x020fca00000000ff */
[----:B------:R-:W-:-:S07]  /*2d80*/  IMAD R13, R10, R23, RZ ;  /* 0x000000170a0d7224 */ /* 0x000fce00078e02ff */
.L_x_74:
[----:B------:R-:W-:Y:S05]  /*2d90*/  BSYNC B1 ;  /* 0x0000000000017941 */ /* 0x000fea0003800000 */
.L_x_73:
[----:B---3--:R-:W-:Y:S01]  /*2da0*/  @!P6 IMAD R11, R44, R22, R13 ;  /* 0x000000162c0be224 */ /* 0x008fe200078e020d */
[----:B------:R-:W-:Y:S04]  /*2db0*/  BSSY B1, `(.L_x_75) ;  /* 0x0000006000017945 */ /* 0x000fe80003800000 */
[----:B------:R3:W-:Y:S01]  /*2dc0*/  @!P6 STG.E.U8 desc[UR52][R4.64+0x28], R11 ;  /* 0x0000280b0400e986 */ /* 0x0007e2000c101134 */
[----:B------:R-:W-:Y:S05]  /*2dd0*/  @P2 BRA `(.L_x_76) ;  /* 0x00000000000c2947 */ /* 0x000fea0003800000 */
[----:B------:R-:W5:Y:S02]  /*2de0*/  LDG.E.U8 R96, desc[UR52][R2.64+0x29] ;  /* 0x0000293402607981 */ /* 0x000f64000c1e1100 */
[----:B-----5:R-:W-:-:S05]  /*2df0*/  PRMT R10, R96, 0x8880, RZ ;  /* 0x00008880600a7816 */ /* 0x020fca00000000ff */
[----:B------:R-:W-:-:S07]  /*2e00*/  IMAD R13, R10, R23, RZ ;  /* 0x000000170a0d7224 */ /* 0x000fce00078e02ff */
.L_x_76:
[----:B------:R-:W-:Y:S05]  /*2e10*/  BSYNC B1 ;  /* 0x0000000000017941 */ /* 0x000fea0003800000 */
.L_x_75:
        /* <DEDUP_REMOVED lines=12> */
.L_x_78:
[----:B------:R-:W-:Y:S05]  /*2ee0*/  BSYNC B1 ;  /* 0x0000000000017941 */ /* 0x000fea0003800000 */
.L_x_77:
[----:B---3--:R-:W-:Y:S01]  /*2ef0*/  @!P4 IMAD R11, R46, R22, R13 ;  /* 0x000000162e0bc224 */ /* 0x008fe200078e020d */
[----:B------:R-:W-:Y:S04]  /*2f00*/  BSSY B1, `(.L_x_79) ;  /* 0x0000006000017945 */ /* 0x000fe80003800000 */
[----:B------:R3:W-:Y:S01]  /*2f10*/  @!P4 STG.E.U8 desc[UR52][R6.64+0x28], R11 ;  /* 0x0000280b0600c986 */ /* 0x0007e2000c101134 */
[----:B------:R-:W-:Y:S05]  /*2f20*/  @P3 BRA `(.L_x_80) ;  /* 0x00000000000c3947 */ /* 0x000fea0003800000 */
[----:B------:R-:W5:Y:S02]  /*2f30*/  LDG.E.U8 R96, desc[UR52][R8.64+0x29] ;  /* 0x0000293408607981 */ /* 0x000f64000c1e1100 */
[----:B-----5:R-:W-:-:S05]  /*2f40*/  PRMT R10, R96, 0x8880, RZ ;  /* 0x00008880600a7816 */ /* 0x020fca00000000ff */
[----:B------:R-:W-:-:S07]  /*2f50*/  IMAD R13, R10, R23, RZ ;  /* 0x000000170a0d7224 */ /* 0x000fce00078e02ff */
.L_x_80:
[----:B------:R-:W-:Y:S05]  /*2f60*/  BSYNC B1 ;  /* 0x0000000000017941 */ /* 0x000fea0003800000 */
.L_x_79:
[----:B------:R-:W-:Y:S01]  /*2f70*/  @!P3 IMAD R47, R47, R22, R13 ;  /* 0x000000162f2fb224 */ /* 0x000fe200078e020d */
[----:B------:R-:W-:Y:S04]  /*2f80*/  BSSY B1, `(.L_x_81) ;  /* 0x0000006000017945 */ /* 0x000fe80003800000 */
[----:B------:R0:W-:Y:S01]  /*2f90*/  @!P3 STG.E.U8 desc[UR52][R6.64+0x29], R47 ;  /* 0x0000292f0600b986 */ /* 0x0001e2000c101134 */
[----:B------:R-:W-:Y:S05]  /*2fa0*/  @P5 BRA `(.L_x_82) ;  /* 0x00000000000c5947 */ /* 0x000fea0003800000 */
[----:B------:R-:W5:Y:S02]  /*2fb0*/  LDG.E.U8 R96, desc[UR52][R2.64+0x30] ;  /* 0x0000303402607981 */ /* 0x000f64000c1e1100 */
[----:B-----5:R-:W-:-:S05]  /*2fc0*/  PRMT R10, R96, 0x8880, RZ ;  /* 0x00008880600a7816 */ /* 0x020fca00000000ff */
[----:B------:R-:W-:-:S07]  /*2fd0*/  IMAD R13, R10, R23, RZ ;  /* 0x000000170a0d7224 */ /* 0x000fce00078e02ff */
.L_x_82:
[----:B------:R-:W-:Y:S05]  /*2fe0*/  BSYNC B1 ;  /* 0x0000000000017941 */ /* 0x000fea0003800000 */
.L_x_81:
[----:B---3--:R-:W-:Y:S01]  /*2ff0*/  @!P5 IMAD R11, R48, R22, R13 ;  /* 0x00000016300bd224 */ /* 0x008fe200078e020d */
[----:B------:R-:W-:Y:S04]  /*3000*/  BSSY B1, `(.L_x_83) ;  /* 0x0000006000017945 */ /* 0x000fe80003800000 */
[----:B------:R3:W-:Y:S01]  /*3010*/  @!P5 STG.E.U8 desc[UR52][R4.64+0x30], R11 ;  /* 0x0000300b0400d986 */ /* 0x0007e2000c101134 */
[----:B------:R-:W-:Y:S05]  /*3020*/  @P6 BRA `(.L_x_84) ;  /* 0x00000000000c6947 */ /* 0x000fea0003800000 */
[----:B------:R-:W5:Y:S02]  /*3030*/  LDG.E.U8 R96, desc[UR52][R2.64+0x31] ;  /* 0x0000313402607981 */ /* 0x000f64000c1e1100 */
[----:B-----5:R-:W-:-:S05]  /*3040*/  PRMT R10, R96, 0x8880, RZ ;  /* 0x00008880600a7816 */ /* 0x020fca00000000ff */
[----:B------:R-:W-:-:S07]  /*3050*/  IMAD R13, R10, R23, RZ ;  /* 0x000000170a0d7224 */ /* 0x000fce00078e02ff */
.L_x_84:
[----:B------:R-:W-:Y:S05]  /*3060*/  BSYNC B1 ;  /* 0x0000000000017941 */ /* 0x000fea0003800000 */
.L_x_83:
[----:B------:R-:W-:Y:S01]  /*3070*/  @!P6 IMAD R49, R49, R22, R13 ;  /* 0x000000163131e224 */ /* 0x000fe200078e020d */
[----:B------:R-:W-:Y:S04]  /*3080*/  BSSY B1, `(.L_x_85) ;  /* 0x0000006000017945 */ /* 0x000fe80003800000 */
[----:B------:R0:W-:Y:S01]  /*3090*/  @!P6 STG.E.U8 desc[UR52][R4.64+0x31], R49 ;  /* 0x000031310400e986 */ /* 0x0001e2000c101134 */
[----:B------:R-:W-:Y:S05]  /*30a0*/  @P2 BRA `(.L_x_86) ;  /* 0x00000000000c2947 */ /* 0x000fea0003800000 */
[----:B------:R-:W5:Y:S02]  /*30b0*/  LDG.E.U8 R96, desc[UR52][R8.64+0x30] ;  /* 0x0000303408607981 */ /* 0x000f64000c1e1100 */
[----:B-----5:R-:W-:-:S05]  /*30c0*/  PRMT R10, R96, 0x8880, RZ ;  /* 0x00008880600a7816 */ /* 0x020fca00000000ff */
[----:B------:R-:W-:-:S07]  /*30d0*/  IMAD R13, R10, R23, RZ ;  /* 0x000000170a0d7224 */ /* 0x000fce00078e02ff */
.L_x_86:
[----:B------:R-:W-:Y:S05]  /*30e0*/  BSYNC B1 ;  /* 0x0000000000017941 */ /* 0x000fea0003800000 */
.L_x_85:
        /* <DEDUP_REMOVED lines=12> */
.L_x_88:
[----:B------:R-:W-:Y:S05]  /*31b0*/  BSYNC B1 ;  /* 0x0000000000017941 */ /* 0x000fea0003800000 */
.L_x_87:
[----:B------:R-:W-:Y:S01]  /*31c0*/  @!P4 IMAD R51, R51, R22, R13 ;  /* 0x000000163333c224 */ /* 0x000fe200078e020d */
[----:B------:R-:W-:Y:S04]  /*31d0*/  BSSY B1, `(.L_x_89) ;  /* 0x0000006000017945 */ /* 0x000fe80003800000 */
[----:B------:R0:W-:Y:S01]  /*31e0*/  @!P4 STG.E.U8 desc[UR52][R6.64+0x31], R51 ;  /* 0x000031330600c986 */ /* 0x0001e2000c101134 */
[----:B------:R-:W-:Y:S05]  /*31f0*/  @P3 BRA `(.L_x_90) ;  /* 0x00000000000c3947 */ /* 0x000fea0003800000 */
[----:B------:R-:W5:Y:S02]  /*3200*/  LDG.E.U8 R96, desc[UR52][R2.64+0x38] ;  /* 0x0000383402607981 */ /* 0x000f64000c1e1100 */
[----:B-----5:R-:W-:-:S05]  /*3210*/  PRMT R10, R96, 0x8880, RZ ;  /* 0x00008880600a7816 */ /* 0x020fca00000000ff */
[----:B------:R-:W-:-:S07]  /*3220*/  IMAD R13, R10, R23, RZ ;  /* 0x000000170a0d7224 */ /* 0x000fce00078e02ff */
.L_x_90:
[----:B------:R-:W-:Y:S05]  /*3230*/  BSYNC B1 ;  /* 0x0000000000017941 */ /* 0x000fea0003800000 */
.L_x_89:
[----:B---3--:R-:W-:Y:S01]  /*3240*/  @!P3 IMAD R11, R52, R22, R13 ;  /* 0x00000016340bb224 */ /* 0x008fe200078e020d */
[----:B------:R-:W-:Y:S04]  /*3250*/  BSSY B1, `(.L_x_91) ;  /* 0x0000006000017945 */ /* 0x000fe80003800000 */
[----:B------:R3:W-:Y:S01]  /*3260*/  @!P3 STG.E.U8 desc[UR52][R4.64+0x38], R11 ;  /* 0x0000380b0400b986 */ /* 0x0007e2000c101134 */
[----:B------:R-:W-:Y:S05]  /*3270*/  @P5 BRA `(.L_x_92) ;  /* 0x00000000000c5947 */ /* 0x000fea0003800000 */
[----:B------:R-:W5:Y:S02]  /*3280*/  LDG.E.U8 R96, desc[UR52][R2.64+0x39] ;  /* 0x0000393402607981 */ /* 0x000f64000c1e1100 */
[----:B-----5:R-:W-:-:S05]  /*3290*/  PRMT R10, R96, 0x8880, RZ ;  /* 0x00008880600a7816 */ /* 0x020fca00000000ff */
[----:B------:R-:W-:-:S07]  /*32a0*/  IMAD R13, R10, R23, RZ ;  /* 0x000000170a0d7224 */ /* 0x000fce00078e02ff */
.L_x_92:
[----:B------:R-:W-:Y:S05]  /*32b0*/  BSYNC B1 ;  /* 0x0000000000017941 */ /* 0x000fea0003800000 */
.L_x_91:
[----:B------:R-:W-:Y:S01]  /*32c0*/  @!P5 IMAD R53, R53, R22, R13 ;  /* 0x000000163535d224 */ /* 0x000fe200078e020d */
[----:B------:R-:W-:Y:S04]  /*32d0*/  BSSY B1, `(.L_x_93) ;  /* 0x0000006000017945 */ /* 0x000fe80003800000 */
[----:B------:R0:W-:Y:S01]  /*32e0*/  @!P5 STG.E.U8 desc[UR52][R4.64+0x39], R53 ;  /* 0x000039350400d986 */ /* 0x0001e2000c101134 */
[----:B------:R-:W-:Y:S05]  /*32f0*/  @P6 BRA `(.L_x_94) ;  /* 0x00000000000c6947 */ /* 0x000fea0003800000 */
[----:B------:R-:W5:Y:S02]  /*3300*/  LDG.E.U8 R96, desc[UR52][R8.64+0x38] ;  /* 0x0000383408607981 */ /* 0x000f64000c1e1100 */
[----:B-----5:R-:W-:-:S05]  /*3310*/  PRMT R10, R96, 0x8880, RZ ;  /* 0x00008880600a7816 */ /* 0x020fca00000000ff */
[----:B------:R-:W-:-:S07]  /*3320*/  IMAD R13, R10, R23, RZ ;  /* 0x000000170a0d7224 */ /* 0x000fce00078e02ff */
.L_x_94:
[----:B------:R-:W-:Y:S05]  /*3330*/  BSYNC B1 ;  /* 0x0000000000017941 */ /* 0x000fea0003800000 */
.L_x_93:
[----:B---3--:R-:W-:Y:S01]  /*3340*/  @!P6 IMAD R11, R54, R22, R13 ;  /* 0x00000016360be224 */ /* 0x008fe200078e020d */
[----:B------:R-:W-:Y:S04]  /*3350*/  BSSY B1, `(.L_x_95) ;  /* 0x0000006000017945 */ /* 0x000fe80003800000 */
[----:B------:R3:W-:Y:S01]  /*3360*/  @!P6 STG.E.U8 desc[UR52][R6.64+0x38], R11 ;  /* 0x0000380b0600e986 */ /* 0x0007e2000c101134 */
[----:B------:R-:W-:Y:S05]  /*3370*/  @P2 BRA `(.L_x_96) ;  /* 0x00000000000c2947 */ /* 0x000fea0003800000 */
[----:B------:R-:W5:Y:S02]  /*3380*/  LDG.E.U8 R96, desc[UR52][R8.64+0x39] ;  /* 0x0000393408607981 */ /* 0x000f64000c1e1100 */
[----:B-----5:R-:W-:-:S05]  /*3390*/  PRMT R10, R96, 0x8880, RZ ;  /* 0x00008880600a7816 */ /* 0x020fca00000000ff */
[----:B------:R-:W-:-:S07]  /*33a0*/  IMAD R13, R10, R23, RZ ;  /* 0x000000170a0d7224 */ /* 0x000fce00078e02ff */
.L_x_96:
[----:B------:R-:W-:Y:S05]  /*33b0*/  BSYNC B1 ;  /* 0x0000000000017941 */ /* 0x000fea0003800000 */
.L_x_95:
        /* <DEDUP_REMOVED lines=12> */
.L_x_98:
[----:B------:R-:W-:Y:S05]  /*3480*/  BSYNC B1 ;  /* 0x0000000000017941 */ /* 0x000fea0003800000 */
.L_x_97:
[----:B---3--:R-:W-:Y:S01]  /*3490*/  @!P4 IMAD R11, R56, R22, R13 ;  /* 0x00000016380bc224 */ /* 0x008fe200078e020d */
[----:B------:R-:W-:Y:S04]  /*34a0*/  BSSY B1, `(.L_x_99) ;  /* 0x0000006000017945 */ /* 0x000fe80003800000 */
[----:B------:R3:W-:Y:S01]  /*34b0*/  @!P4 STG.E.U8 desc[UR52][R4.64+0x40], R11 ;  /* 0x0000400b0400c986 */ /* 0x0007e2000c101134 */
[----:B------:R-:W-:Y:S05]  /*34c0*/  @P3 BRA `(.L_x_100) ;  /* 0x00000000000c3947 */ /* 0x000fea0003800000 */
[----:B------:R-:W5:Y:S02]  /*34d0*/  LDG.E.U8 R96, desc[UR52][R2.64+0x41] ;  /* 0x0000413402607981 */ /* 0x000f64000c1e1100 */
[----:B-----5:R-:W-:-:S05]  /*34e0*/  PRMT R10, R96, 0x8880, RZ ;  /* 0x00008880600a7816 */ /* 0x020fca00000000ff */
[----:B------:R-:W-:-:S07]  /*34f0*/  IMAD R13, R10, R23, RZ ;  /* 0x000000170a0d7224 */ /* 0x000fce00078e02ff */
.L_x_100:
[----:B------:R-:W-:Y:S05]  /*3500*/  BSYNC B1 ;  /* 0x0000000000017941 */ /* 0x000fea0003800000 */
.L_x_99:
[----:B------:R-:W-:Y:S01]  /*3510*/  @!P3 IMAD R57, R57, R22, R13 ;  /* 0x000000163939b224 */ /* 0x000fe200078e020d */
[----:B------:R-:W-:Y:S04]  /*3520*/  BSSY B1, `(.L_x_101) ;  /* 0x0000006000017945 */ /* 0x000fe80003800000 */
[----:B------:R0:W-:Y:S01]  /*3530*/  @!P3 STG.E.U8 desc[UR52][R4.64+0x41], R57 ;  /* 0x000041390400b986 */ /* 0x0001e2000c101134 */
[----:B------:R-:W-:Y:S05]  /*3540*/  @P5 BRA `(.L_x_102) ;  /* 0x00000000000c5947 */ /* 0x000fea0003800000 */
[----:B------:R-:W5:Y:S02]  /*3550*/  LDG.E.U8 R96, desc[UR52][R8.64+0x40] ;  /* 0x0000403408607981 */ /* 0x000f64000c1e1100 */
[----:B-----5:R-:W-:-:S05]  /*3560*/  PRMT R10, R96, 0x8880, RZ ;  /* 0x00008880600a7816 */ /* 0x020fca00000000ff */
[----:B------:R-:W-:-:S07]  /*3570*/  IMAD R13, R10, R23, RZ ;  /* 0x000000170a0d7224 */ /* 0x000fce00078e02ff */
.L_x_102:
[----:B------:R-:W-:Y:S05]  /*3580*/  BSYNC B1 ;  /* 0x0000000000017941 */ /* 0x000fea0003800000 */
.L_x_101:
[----:B---3--:R-:W-:Y:S01]  /*3590*/  @!P5 IMAD R11, R58, R22, R13 ;  /* 0x000000163a0bd224 */ /* 0x008fe200078e020d */
[----:B------:R-:W-:Y:S04]  /*35a0*/  BSSY B1, `(.L_x_103) ;  /* 0x0000006000017945 */ /* 0x000fe80003800000 */
[----:B------:R3:W-:Y:S01]  /*35b0*/  @!P5 STG.E.U8 desc[UR52][R6.64+0x40], R11 ;  /* 0x0000400b0600d986 */ /* 0x0007e2000c101134 */
[----:B------:R-:W-:Y:S05]  /*35c0*/  @P6 BRA `(.L_x_104) ;  /* 0x00000000000c6947 */ /* 0x000fea0003800000 */
[----:B------:R-:W5:Y:S02]  /*35d0*/  LDG.E.U8 R96, desc[UR52][R8.64+0x41] ;  /* 0x0000413408607981 */ /* 0x000f64000c1e1100 */
[----:B-----5:R-:W-:-:S05]  /*35e0*/  PRMT R10, R96, 0x8880, RZ ;  /* 0x00008880600a7816 */ /* 0x020fca00000000ff */
[----:B------:R-:W-:-:S07]  /*35f0*/  IMAD R13, R10, R23, RZ ;  /* 0x000000170a0d7224 */ /* 0x000fce00078e02ff */
.L_x_104:
[----:B------:R-:W-:Y:S05]  /*3600*/  BSYNC B1 ;  /* 0x0000000000017941 */ /* 0x000fea0003800000 */
.L_x_103:
[----:B------:R-:W-:Y:S01]  /*3610*/  @!P6 IMAD R59, R59, R22, R13 ;  /* 0x000000163b3be224 */ /* 0x000fe200078e020d */
[----:B------:R-:W-:Y:S04]  /*3620*/  BSSY B1, `(.L_x_105) ;  /* 0x0000006000017945 */ /* 0x000fe80003800000 */
[----:B------:R0:W-:Y:S01]  /*3630*/  @!P6 STG.E.U8 desc[UR52][R6.64+0x41], R59 ;  /* 0x0000413b0600e986 */ /* 0x0001e2000c101134 */
[----:B------:R-:W-:Y:S05]  /*3640*/  @P2 BRA `(.L_x_106) ;  /* 0x00000000000c2947 */ /* 0x000fea0003800000 */
[----:B------:R-:W5:Y:S02]  /*3650*/  LDG.E.U8 R96, desc[UR52][R2.64+0x48] ;  /* 0x0000483402607981 */ /* 0x000f64000c1e1100 */
[----:B-----5:R-:W-:-:S05]  /*3660*/  PRMT R10, R96, 0x8880, RZ ;  /* 0x00008880600a7816 */ /* 0x020fca00000000ff */
[----:B------:R-:W-:-:S07]  /*3670*/  IMAD R13, R10, R23, RZ ;  /* 0x000000170a0d7224 */ /* 0x000fce00078e02ff */
.L_x_106:
[----:B------:R-:W-:Y:S05]  /*3680*/  BSYNC B1 ;  /* 0x0000000000017941 */ /* 0x000fea0003800000 */
.L_x_105:
        /* <DEDUP_REMOVED lines=12> */
.L_x_108:
[----:B------:R-:W-:Y:S05]  /*3750*/  BSYNC B1 ;  /* 0x0000000000017941 */ /* 0x000fea0003800000 */
.L_x_107:
[----:B------:R-:W-:Y:S01]  /*3760*/  @!P4 IMAD R61, R61, R22, R13 ;  /* 0x000000163d3dc224 */ /* 0x000fe200078e020d */
[----:B------:R-:W-:Y:S04]  /*3770*/  BSSY B1, `(.L_x_109) ;  /* 0x0000006000017945 */ /* 0x000fe80003800000 */
[----:B------:R0:W-:Y:S01]  /*3780*/  @!P4 STG.E.U8 desc[UR52][R4.64+0x49], R61 ;  /* 0x0000493d0400c986 */ /* 0x0001e2000c101134 */
[----:B------:R-:W-:Y:S05]  /*3790*/  @P3 BRA `(.L_x_110) ;  /* 0x00000000000c3947 */ /* 0x000fea0003800000 */
[----:B------:R-:W5:Y:S02]  /*37a0*/  LDG.E.U8 R96, desc[UR52][R8.64+0x48] ;  /* 0x0000483408607981 */ /* 0x000f64000c1e1100 */
[----:B-----5:R-:W-:-:S05]  /*37b0*/  PRMT R10, R96, 0x8880, RZ ;  /* 0x00008880600a7816 */ /* 0x020fca00000000ff */
[----:B------:R-:W-:-:S07]  /*37c0*/  IMAD R13, R10, R23, RZ ;  /* 0x000000170a0d7224 */ /* 0x000fce00078e02ff */
.L_x_110:
[----:B------:R-:W-:Y:S05]  /*37d0*/  BSYNC B1 ;  /* 0x0000000000017941 */ /* 0x000fea0003800000 */
.L_x_109:
[----:B---3--:R-:W-:Y:S01]  /*37e0*/  @!P3 IMAD R11, R62, R22, R13 ;  /* 0x000000163e0bb224 */ /* 0x008fe200078e020d */
[----:B------:R-:W-:Y:S04]  /*37f0*/  BSSY B1, `(.L_x_111) ;  /* 0x0000006000017945 */ /* 0x000fe80003800000 */
[----:B------:R3:W-:Y:S01]  /*3800*/  @!P3 STG.E.U8 desc[UR52][R6.64+0x48], R11 ;  /* 0x0000480b0600b986 */ /* 0x0007e2000c101134 */
[----:B------:R-:W-:Y:S05]  /*3810*/  @P5 BRA `(.L_x_112) ;  /* 0x00000000000c5947 */ /* 0x000fea0003800000 */
[----:B------:R-:W5:Y:S02]  /*3820*/  LDG.E.U8 R96, desc[UR52][R8.64+0x49] ;  /* 0x0000493408607981 */ /* 0x000f64000c1e1100 */
[----:B-----5:R-:W-:-:S05]  /*3830*/  PRMT R10, R96, 0x8880, RZ ;  /* 0x00008880600a7816 */ /* 0x020fca00000000ff */
[----:B------:R-:W-:-:S07]  /*3840*/  IMAD R13, R10, R23, RZ ;  /* 0x000000170a0d7224 */ /* 0x000fce00078e02ff */
.L_x_112:
[----:B------:R-:W-:Y:S05]  /*3850*/  BSYNC B1 ;  /* 0x0000000000017941 */ /* 0x000fea0003800000 */
.L_x_111:
[----:B------:R-:W-:Y:S01]  /*3860*/  @!P5 IMAD R63, R63, R22, R13 ;  /* 0x000000163f3fd224 */ /* 0x000fe200078e020d */
[----:B------:R-:W-:Y:S04]  /*3870*/  BSSY B1, `(.L_x_113) ;  /* 0x0000006000017945 */ /* 0x000fe80003800000 */
[----:B------:R0:W-:Y:S01]  /*3880*/  @!P5 STG.E.U8 desc[UR52][R6.64+0x49], R63 ;  /* 0x0000493f0600d986 */ /* 0x0001e2000c101134 */
[----:B------:R-:W-:Y:S05]  /*3890*/  @P6 BRA `(.L_x_114) ;  /* 0x00000000000c6947 */ /* 0x000fea0003800000 */
[----:B------:R-:W5:Y:S02]  /*38a0*/  LDG.E.U8 R96, desc[UR52][R2.64+0x50] ;  /* 0x0000503402607981 */ /* 0x000f64000c1e1100 */
[----:B-----5:R-:W-:-:S05]  /*38b0*/  PRMT R10, R96, 0x8880, RZ ;  /* 0x00008880600a7816 */ /* 0x020fca00000000ff */
[----:B------:R-:W-:-:S07]  /*38c0*/  IMAD R13, R10, R23, RZ ;  /* 0x000000170a0d7224 */ /* 0x000fce00078e02ff */
.L_x_114:
[----:B------:R-:W-:Y:S05]  /*38d0*/  BSYNC B1 ;  /* 0x0000000000017941 */ /* 0x000fea0003800000 */
.L_x_113:
[----:B---3--:R-:W-:Y:S01]  /*38e0*/  @!P6 IMAD R11, R64, R22, R13 ;  /* 0x00000016400be224 */ /* 0x008fe200078e020d */
[----:B------:R-:W-:Y:S04]  /*38f0*/  BSSY B1, `(.L_x_115) ;  /* 0x0000006000017945 */ /* 0x000fe80003800000 */
[----:B------:R3:W-:Y:S01]  /*3900*/  @!P6 STG.E.U8 desc[UR52][R4.64+0x50], R11 ;  /* 0x0000500b0400e986 */ /* 0x0007e2000c101134 */
[----:B------:R-:W-:Y:S05]  /*3910*/  @P2 BRA `(.L_x_116) ;  /* 0x00000000000c2947 */ /* 0x000fea0003800000 */
[----:B------:R-:W5:Y:S02]  /*3920*/  LDG.E.U8 R96, desc[UR52][R2.64+0x51] ;  /* 0x0000513402607981 */ /* 0x000f64000c1e1100 */
[----:B-----5:R-:W-:-:S05]  /*3930*/  PRMT R10, R96, 0x8880, RZ ;  /* 0x00008880600a7816 */ /* 0x020fca00000000ff */
[----:B------:R-:W-:-:S07]  /*3940*/  IMAD R13, R10, R23, RZ ;  /* 0x000000170a0d7224 */ /* 0x000fce00078e02ff */
.L_x_116:
[----:B------:R-:W-:Y:S05]  /*3950*/  BSYNC B1 ;  /* 0x0000000000017941 */ /* 0x000fea0003800000 */
.L_x_115:
        /* <DEDUP_REMOVED lines=12> */
.L_x_118:
[----:B------:R-:W-:Y:S05]  /*3a20*/  BSYNC B1 ;  /* 0x0000000000017941 */ /* 0x000fea0003800000 */
.L_x_117:
[----:B---3--:R-:W-:Y:S01]  /*3a30*/  @!P4 IMAD R11, R66, R22, R13 ;  /* 0x00000016420bc224 */ /* 0x008fe200078e020d */
[----:B------:R-:W-:Y:S04]  /*3a40*/  BSSY B1, `(.L_x_119) ;  /* 0x0000006000017945 */ /* 0x000fe80003800000 */
[----:B------:R3:W-:Y:S01]  /*3a50*/  @!P4 STG.E.U8 desc[UR52][R6.64+0x50], R11 ;  /* 0x0000500b0600c986 */ /* 0x0007e2000c101134 */
[----:B------:R-:W-:Y:S05]  /*3a60*/  @P3 BRA `(.L_x_120) ;  /* 0x00000000000c3947 */ /* 0x000fea0003800000 */
[----:B------:R-:W5:Y:S02]  /*3a70*/  LDG.E.U8 R96, desc[UR52][R8.64+0x51] ;  /* 0x0000513408607981 */ /* 0x000f64000c1e1100 */
[----:B-----5:R-:W-:-:S05]  /*3a80*/  PRMT R10, R96, 0x8880, RZ ;  /* 0x00008880600a7816 */ /* 0x020fca00000000ff */
[----:B------:R-:W-:-:S07]  /*3a90*/  IMAD R13, R10, R23, RZ ;  /* 0x000000170a0d7224 */ /* 0x000fce00078e02ff */
.L_x_120:
[----:B------:R-:W-:Y:S05]  /*3aa0*/  BSYNC B1 ;  /* 0x0000000000017941 */ /* 0x000fea0003800000 */
.L_x_119:
[----:B------:R-:W-:Y:S01]  /*3ab0*/  @!P3 IMAD R67, R67, R22, R13 ;  /* 0x000000164343b224 */ /* 0x000fe200078e020d */
[----:B------:R-:W-:Y:S04]  /*3ac0*/  BSSY B1, `(.L_x_121) ;  /* 0x0000006000017945 */ /* 0x000fe80003800000 */
[----:B------:R0:W-:Y:S01]  /*3ad0*/  @!P3 STG.E.U8 desc[UR52][R6.64+0x51], R67 ;  /* 0x000051430600b986 */ /* 0x0001e2000c101134 */
[----:B------:R-:W-:Y:S05]  /*3ae0*/  @P5 BRA `(.L_x_122) ;  /* 0x00000000000c5947 */ /* 0x000fea0003800000 */
[----:B------:R-:W5:Y:S02]  /*3af0*/  LDG.E.U8 R96, desc[UR52][R2.64+0x58] ;  /* 0x0000583402607981 */ /* 0x000f64000c1e1100 */
[----:B-----5:R-:W-:-:S05]  /*3b00*/  PRMT R10, R96, 0x8880, RZ ;  /* 0x00008880600a7816 */ /* 0x020fca00000000ff */
[----:B------:R-:W-:-:S07]  /*3b10*/  IMAD R13, R10, R23, RZ ;  /* 0x000000170a0d7224 */ /* 0x000fce00078e02ff */
.L_x_122:
[----:B------:R-:W-:Y:S05]  /*3b20*/  BSYNC B1 ;  /* 0x0000000000017941 */ /* 0x000fea0003800000 */
.L_x_121:
[----:B---3--:R-:W-:Y:S01]  /*3b30*/  @!P5 IMAD R11, R68, R22, R13 ;  /* 0x00000016440bd224 */ /* 0x008fe200078e020d */
[----:B------:R-:W-:Y:S04]  /*3b40*/  BSSY B1, `(.L_x_123) ;  /* 0x0000006000017945 */ /* 0x000fe80003800000 */
[----:B------:R3:W-:Y:S01]  /*3b50*/  @!P5 STG.E.U8 desc[UR52][R4.64+0x58], R11 ;  /* 0x0000580b0400d986 */ /* 0x0007e2000c101134 */
[----:B------:R-:W-:Y:S05]  /*3b60*/  @P6 BRA `(.L_x_124) ;  /* 0x00000000000c6947 */ /* 0x000fea0003800000 */
[----:B------:R-:W5:Y:S02]  /*3b70*/  LDG.E.U8 R96, desc[UR52][R2.64+0x59] ;  /* 0x0000593402607981 */ /* 0x000f64000c1e1100 */
[----:B-----5:R-:W-:-:S05]  /*3b80*/  PRMT R10, R96, 0x8880, RZ ;  /* 0x00008880600a7816 */ /* 0x020fca00000000ff */
[----:B------:R-:W-:-:S07]  /*3b90*/  IMAD R13, R10, R23, RZ ;  /* 0x000000170a0d7224 */ /* 0x000fce00078e02ff */
.L_x_124:
[----:B------:R-:W-:Y:S05]  /*3ba0*/  BSYNC B1 ;  /* 0x0000000000017941 */ /* 0x000fea0003800000 */
.L_x_123:
[----:B------:R-:W-:Y:S01]  /*3bb0*/  @!P6 IMAD R69, R69, R22, R13 ;  /* 0x000000164545e224 */ /* 0x000fe200078e020d */
[----:B------:R-:W-:Y:S04]  /*3bc0*/  BSSY B1, `(.L_x_125) ;  /* 0x0000006000017945 */ /* 0x000fe80003800000 */
[----:B------:R0:W-:Y:S01]  /*3bd0*/  @!P6 STG.E.U8 desc[UR52][R4.64+0x59], R69 ;  /* 0x000059450400e986 */ /* 0x0001e2000c101134 */
[----:B------:R-:W-:Y:S05]  /*3be0*/  @P2 BRA `(.L_x_126) ;  /* 0x00000000000c2947 */ /* 0x000fea0003800000 */
[----:B------:R-:W5:Y:S02]  /*3bf0*/  LDG.E.U8 R96, desc[UR52][R8.64+0x58] ;  /* 0x0000583408607981 */ /* 0x000f64000c1e1100 */
[----:B-----5:R-:W-:-:S05]  /*3c00*/  PRMT R10, R96, 0x8880, RZ ;  /* 0x00008880600a7816 */ /* 0x020fca00000000ff */
[----:B------:R-:W-:-:S07]  /*3c10*/  IMAD R13, R10, R23, RZ ;  /* 0x000000170a0d7224 */ /* 0x000fce00078e02ff */
.L_x_126:
[----:B------:R-:W-:Y:S05]  /*3c20*/  BSYNC B1 ;  /* 0x0000000000017941 */ /* 0x000fea0003800000 */
.L_x_125:
        /* <DEDUP_REMOVED lines=12> */
.L_x_128:
[----:B------:R-:W-:Y:S05]  /*3cf0*/  BSYNC B1 ;  /* 0x0000000000017941 */ /* 0x000fea0003800000 */
.L_x_127:
[----:B------:R-:W-:Y:S01]  /*3d00*/  @!P4 IMAD R71, R71, R22, R13 ;  /* 0x000000164747c224 */ /* 0x000fe200078e020d */
[----:B------:R-:W-:Y:S04]  /*3d10*/  BSSY B1, `(.L_x_129) ;  /* 0x0000006000017945 */ /* 0x000fe80003800000 */
[----:B------:R0:W-:Y:S01]  /*3d20*/  @!P4 STG.E.U8 desc[UR52][R6.64+0x59], R71 ;  /* 0x000059470600c986 */ /* 0x0001e2000c101134 */
[----:B------:R-:W-:Y:S05]  /*3d30*/  @P3 BRA `(.L_x_130) ;  /* 0x00000000000c3947 */ /* 0x000fea0003800000 */
[----:B------:R-:W5:Y:S02]  /*3d40*/  LDG.E.U8 R96, desc[UR52][R2.64+0x60] ;  /* 0x0000603402607981 */ /* 0x000f64000c1e1100 */
[----:B-----5:R-:W-:-:S05]  /*3d50*/  PRMT R10, R96, 0x8880, RZ ;  /* 0x00008880600a7816 */ /* 0x020fca00000000ff */
[----:B------:R-:W-:-:S07]  /*3d60*/  IMAD R13, R10, R23, RZ ;  /* 0x000000170a0d7224 */ /* 0x000fce00078e02ff */
.L_x_130:
[----:B------:R-:W-:Y:S05]  /*3d70*/  BSYNC B1 ;  /* 0x0000000000017941 */ /* 0x000fea0003800000 */
.L_x_129:
[----:B---3--:R-:W-:Y:S01]  /*3d80*/  @!P3 IMAD R11, R72, R22, R13 ;  /* 0x00000016480bb224 */ /* 0x008fe200078e020d */
[----:B------:R-:W-:Y:S04]  /*3d90*/  BSSY B1, `(.L_x_131) ;  /* 0x0000006000017945 */ /* 0x000fe80003800000 */
[----:B------:R3:W-:Y:S01]  /*3da0*/  @!P3 STG.E.U8 desc[UR52][R4.64+0x60], R11 ;  /* 0x0000600b0400b986 */ /* 0x0007e2000c101134 */
[----:B------:R-:W-:Y:S05]  /*3db0*/  @P5 BRA `(.L_x_132) ;  /* 0x00000000000c5947 */ /* 0x000fea0003800000 */
[----:B------:R-:W5:Y:S02]  /*3dc0*/  LDG.E.U8 R96, desc[UR52][R2.64+0x61] ;  /* 0x0000613402607981 */ /* 0x000f64000c1e1100 */
[----:B-----5:R-:W-:-:S05]  /*3dd0*/  PRMT R10, R96, 0x8880, RZ ;  /* 0x00008880600a7816 */ /* 0x020fca00000000ff */
[----:B------:R-:W-:-:S07]  /*3de0*/  IMAD R13, R10, R23, RZ ;  /* 0x000000170a0d7224 */ /* 0x000fce00078e02ff */
.L_x_132:
[----:B------:R-:W-:Y:S05]  /*3df0*/  BSYNC B1 ;  /* 0x0000000000017941 */ /* 0x000fea0003800000 */
.L_x_131:
[----:B------:R-:W-:Y:S01]  /*3e00*/  @!P5 IMAD R73, R73, R22, R13 ;  /* 0x000000164949d224 */ /* 0x000fe200078e020d */
[----:B------:R-:W-:Y:S04]  /*3e10*/  BSSY B1, `(.L_x_133) ;  /* 0x0000006000017945 */ /* 0x000fe80003800000 */
[----:B------:R0:W-:Y:S01]  /*3e20*/  @!P5 STG.E.U8 desc[UR52][R4.64+0x61], R73 ;  /* 0x000061490400d986 */ /* 0x0001e2000c101134 */
[----:B------:R-:W-:Y:S05]  /*3e30*/  @P6 BRA `(.L_x_134) ;  /* 0x00000000000c6947 */ /* 0x000fea0003800000 */
[----:B------:R-:W5:Y:S02]  /*3e40*/  LDG.E.U8 R96, desc[UR52][R8.64+0x60] ;  /* 0x0000603408607981 */ /* 0x000f64000c1e1100 */
[----:B-----5:R-:W-:-:S05]  /*3e50*/  PRMT R10, R96, 0x8880, RZ ;  /* 0x00008880600a7816 */ /* 0x020fca00000000ff */
[----:B------:R-:W-:-:S07]  /*3e60*/  IMAD R13, R10, R23, RZ ;  /* 0x000000170a0d7224 */ /* 0x000fce00078e02ff */
.L_x_134:
[----:B------:R-:W-:Y:S05]  /*3e70*/  BSYNC B1 ;  /* 0x0000000000017941 */ /* 0x000fea0003800000 */
.L_x_133:
[----:B---3--:R-:W-:Y:S01]  /*3e80*/  @!P6 IMAD R11, R74, R22, R13 ;  /* 0x000000164a0be224 */ /* 0x008fe200078e020d */
[----:B------:R-:W-:Y:S04]  /*3e90*/  BSSY B1, `(.L_x_135) ;  /* 0x0000006000017945 */ /* 0x000fe80003800000 */
[----:B------:R3:W-:Y:S01]  /*3ea0*/  @!P6 STG.E.U8 desc[UR52][R6.64+0x60], R11 ;  /* 0x0000600b0600e986 */ /* 0x0007e2000c101134 */
[----:B------:R-:W-:Y:S05]  /*3eb0*/  @P2 BRA `(.L_x_136) ;  /* 0x00000000000c2947 */ /* 0x000fea0003800000 */
[----:B------:R-:W5:Y:S02]  /*3ec0*/  LDG.E.U8 R96, desc[UR52][R8.64+0x61] ;  /* 0x0000613408607981 */ /* 0x000f64000c1e1100 */
[----:B-----5:R-:W-:-:S05]  /*3ed0*/  PRMT R10, R96, 0x8880, RZ ;  /* 0x00008880600a7816 */ /* 0x020fca00000000ff */
[----:B------:R-:W-:-:S07]  /*3ee0*/  IMAD R13, R10, R23, RZ ;  /* 0x000000170a0d7224 */ /* 0x000fce00078e02ff */
.L_x_136:
[----:B------:R-:W-:Y:S05]  /*3ef0*/  BSYNC B1 ;  /* 0x0000000000017941 */ /* 0x000fea0003800000 */
.L_x_135:
        /* <DEDUP_REMOVED lines=12> */
.L_x_138:
[----:B------:R-:W-:Y:S05]  /*3fc0*/  BSYNC B1 ;  /* 0x0000000000017941 */ /* 0x000fea0003800000 */
.L_x_137:
[----:B---3--:R-:W-:Y:S01]  /*3fd0*/  @!P5 IMAD R11, R76, R22, R13 ;  /* 0x000000164c0bd224 */ /* 0x008fe200078e020d */
[----:B------:R-:W-:Y:S04]  /*3fe0*/  BSSY B1, `(.L_x_139) ;  /* 0x0000006000017945 */ /* 0x000fe80003800000 */
[----:B------:R3:W-:Y:S01]  /*3ff0*/  @!P5 STG.E.U8 desc[UR52][R4.64+0x68], R11 ;  /* 0x0000680b0400d986 */ /* 0x0007e2000c101134 */
[----:B------:R-:W-:Y:S05]  /*4000*/  @P3 BRA `(.L_x_140) ;  /* 0x00000000000c3947 */ /* 0x000fea0003800000 */
[----:B------:R-:W5:Y:S02]  /*4010*/  LDG.E.U8 R96, desc[UR52][R2.64+0x69] ;  /* 0x0000693402607981 */ /* 0x000f64000c1e1100 */
[----:B-----5:R-:W-:-:S05]  /*4020*/  PRMT R10, R96, 0x8880, RZ ;  /* 0x00008880600a7816 */ /* 0x020fca00000000ff */
[----:B------:R-:W-:-:S07]  /*4030*/  IMAD R13, R10, R23, RZ ;  /* 0x000000170a0d7224 */ /* 0x000fce00078e02ff */
.L_x_140:
[----:B------:R-:W-:Y:S05]  /*4040*/  BSYNC B1 ;  /* 0x0000000000017941 */ /* 0x000fea0003800000 */
.L_x_139:
[----:B------:R-:W-:Y:S01]  /*4050*/  @!P3 IMAD R77, R77, R22, R13 ;  /* 0x000000164d4db224 */ /* 0x000fe200078e020d */
[----:B------:R-:W-:Y:S04]  /*4060*/  BSSY B1, `(.L_x_141) ;  /* 0x0000006000017945 */ /* 0x000fe80003800000 */
[----:B------:R0:W-:Y:S01]  /*4070*/  @!P3 STG.E.U8 desc[UR52][R4.64+0x69], R77 ;  /* 0x0000694d0400b986 */ /* 0x0001e2000c101134 */
[----:B------:R-:W-:Y:S05]  /*4080*/  @P2 BRA `(.L_x_142) ;  /* 0x00000000000c2947 */ /* 0x000fea0003800000 */
[----:B------:R-:W5:Y:S02]  /*4090*/  LDG.E.U8 R96, desc[UR52][R8.64+0x68] ;  /* 0x0000683408607981 */ /* 0x000f64000c1e1100 */
[----:B-----5:R-:W-:-:S05]  /*40a0*/  PRMT R10, R96, 0x8880, RZ ;  /* 0x00008880600a7816 */ /* 0x020fca00000000ff */
[----:B------:R-:W-:-:S07]  /*40b0*/  IMAD R13, R10, R23, RZ ;  /* 0x000000170a0d7224 */ /* 0x000fce00078e02ff */
.L_x_142:
[----:B------:R-:W-:Y:S05]  /*40c0*/  BSYNC B1 ;  /* 0x0000000000017941 */ /* 0x000fea0003800000 */
.L_x_141:
[----:B---3--:R-:W-:Y:S01]  /*40d0*/  @!P2 IMAD R11, R78, R22, R13 ;  /* 0x000000164e0ba224 */ /* 0x008fe200078e020d */
[----:B------:R-:W-:Y:S04]  /*40e0*/  BSSY B1, `(.L_x_143) ;  /* 0x0000006000017945 */ /* 0x000fe80003800000 */
[----:B------:R3:W-:Y:S01]  /*40f0*/  @!P2 STG.E.U8 desc[UR52][R6.64+0x68], R11 ;  /* 0x0000680b0600a986 */ /* 0x0007e2000c101134 */
[----:B------:R-:W-:Y:S05]  /*4100*/  @P6 BRA `(.L_x_144) ;  /* 0x00000000000c6947 */ /* 0x000fea0003800000 */
[----:B------:R-:W5:Y:S02]  /*4110*/  LDG.E.U8 R96, desc[UR52][R8.64+0x69] ;  /* 0x0000693408607981 */ /* 0x000f64000c1e1100 */
[----:B-----5:R-:W-:-:S05]  /*4120*/  PRMT R10, R96, 0x8880, RZ ;  /* 0x00008880600a7816 */ /* 0x020fca00000000ff */
[----:B------:R-:W-:-:S07]  /*4130*/  IMAD R13, R10, R23, RZ ;  /* 0x000000170a0d7224 */ /* 0x000fce00078e02ff */
.L_x_144:
[----:B------:R-:W-:Y:S05]  /*4140*/  BSYNC B1 ;  /* 0x0000000000017941 */ /* 0x000fea0003800000 */
.L_x_143:
[----:B------:R-:W-:Y:S01]  /*4150*/  @!P6 IMAD R79, R79, R22, R13 ;  /* 0x000000164f4fe224 */ /* 0x000fe200078e020d */
[----:B------:R-:W-:Y:S04]  /*4160*/  BSSY B1, `(.L_x_145) ;  /* 0x0000006000017945 */ /* 0x000fe80003800000 */
[----:B------:R0:W-:Y:S01]  /*4170*/  @!P6 STG.E.U8 desc[UR52][R6.64+0x69], R79 ;  /* 0x0000694f0600e986 */ /* 0x0001e2000c101134 */
[----:B------:R-:W-:Y:S05]  /*4180*/  @P4 BRA `(.L_x_146) ;  /* 0x00000000000c4947 */ /* 0x000fea0003800000 */
[----:B------:R-:W5:Y:S02]  /*4190*/  LDG.E.U8 R96, desc[UR52][R2.64+0x70] ;  /* 0x0000703402607981 */ /* 0x000f64000c1e1100 */
[----:B-----5:R-:W-:-:S05]  /*41a0*/  PRMT R10, R96, 0x8880, RZ ;  /* 0x00008880600a7816 */ /* 0x020fca00000000ff */
[----:B------:R-:W-:-:S07]  /*41b0*/  IMAD R13, R10, R23, RZ ;  /* 0x000000170a0d7224 */ /* 0x000fce00078e02ff */
.L_x_146:
[----:B------:R-:W-:Y:S05]  /*41c0*/  BSYNC B1 ;  /* 0x0000000000017941 */ /* 0x000fea0003800000 */
.L_x_145:
[----:B------:R-:W-:Y:S01]  /*41d0*/  ISETP.LT.OR P3, PT, R0, 0x72, !P1 ;  /* 0x000000720000780c */ /* 0x000fe20004f61670 */
[----:B---3--:R-:W-:Y:S01]  /*41e0*/  @!P4 IMAD R11, R80, R22, R13 ;  /* 0x00000016500bc224 */ /* 0x008fe200078e020d */
[----:B------:R-:W-:Y:S01]  /*41f0*/  BSSY B1, `(.L_x_147) ;  /* 0x000000b000017945 */ /* 0x000fe20003800000 */
[C---:B------:R-:W-:Y:S02]  /*4200*/  ISETP.LT.OR P2, PT, R0.reuse, 0x71, !P0 ;  /* 0x000000710000780c */ /* 0x040fe40004741670 */
[C---:B------:R-:W-:Y:S01]  /*4210*/  ISETP.LT.OR P5, PT, R0.reuse, 0x72, !P0 ;  /* 0x000000720000780c */ /* 0x040fe200047a1670 */
[----:B------:R3:W-:Y:S01]  /*4220*/  @!P4 STG.E.U8 desc[UR52][R4.64+0x70], R11 ;  /* 0x0000700b0400c986 */ /* 0x0007e2000c101134 */
[C---:B------:R-:W-:Y:S02]  /*4230*/  ISETP.LT.OR P4, PT, R0.reuse, 0x79, !P1 ;  /* 0x000000790000780c */ /* 0x040fe40004f81670 */
[C---:B------:R-:W-:Y:S02]  /*4240*/  ISETP.LT.OR P1, PT, R0.reuse, 0x7a, !P1 ;  /* 0x0000007a0000780c */ /* 0x040fe40004f21670 */
[----:B------:R-:W-:-:S02]  /*4250*/  ISETP.LT.OR P6, PT, R0, 0x79, !P0 ;  /* 0x000000790000780c */ /* 0x000fc400047c1670 */
[----:B------:R-:W-:Y:S11]  /*4260*/  @P3 BRA `(.L_x_148) ;  /* 0x00000000000c3947 */ /* 0x000ff60003800000 */
[----:B------:R-:W5:Y:S02]  /*4270*/  LDG.E.U8 R96, desc[UR52][R2.64+0x71] ;  /* 0x0000713402607981 */ /* 0x000f64000c1e1100 */
[----:B-----5:R-:W-:-:S05]  /*4280*/  PRMT R10, R96, 0x8880, RZ ;  /* 0x00008880600a7816 */ /* 0x020fca00000000ff */
[----:B------:R-:W-:-:S07]  /*4290*/  IMAD R13, R10, R23, RZ ;  /* 0x000000170a0d7224 */ /* 0x000fce00078e02ff */
.L_x_148:
[----:B------:R-:W-:Y:S05]  /*42a0*/  BSYNC B1 ;  /* 0x0000000000017941 */ /* 0x000fea0003800000 */
.L_x_147:
[----:B------:R-:W-:Y:S01]  /*42b0*/  @!P3 IMAD R81, R81, R22, R13 ;  /* 0x000000165151b224 */ /* 0x000fe200078e020d */
[----:B------:R-:W-:Y:S04]  /*42c0*/  BSSY B1, `(.L_x_149) ;  /* 0x0000006000017945 */ /* 0x000fe80003800000 */
[----:B------:R0:W-:Y:S01]  /*42d0*/  @!P3 STG.E.U8 desc[UR52][R4.64+0x71], R81 ;  /* 0x000071510400b986 */ /* 0x0001e2000c101134 */
[----:B------:R-:W-:Y:S05]  /*42e0*/  @P2 BRA `(.L_x_150) ;  /* 0x00000000000c2947 */ /* 0x000fea0003800000 */
[----:B------:R-:W5:Y:S02]  /*42f0*/  LDG.E.U8 R96, desc[UR52][R8.64+0x70] ;  /* 0x0000703408607981 */ /* 0x000f64000c1e1100 */
[----:B-----5:R-:W-:-:S05]  /*4300*/  PRMT R10, R96, 0x8880, RZ ;  /* 0x00008880600a7816 */ /* 0x020fca00000000ff */
[----:B------:R-:W-:-:S07]  /*4310*/  IMAD R13, R10, R23, RZ ;  /* 0x000000170a0d7224 */ /* 0x000fce00078e02ff */
.L_x_150:
[----:B------:R-:W-:Y:S05]  /*4320*/  BSYNC B1 ;  /* 0x0000000000017941 */ /* 0x000fea0003800000 */
.L_x_149:
[----:B---3--:R-:W-:Y:S01]  /*4330*/  @!P2 IMAD R11, R82, R22, R13 ;  /* 0x00000016520ba224 */ /* 0x008fe200078e020d */
[----:B------:R-:W-:Y:S04]  /*4340*/  BSSY B1, `(.L_x_151) ;  /* 0x0000006000017945 */ /* 0x000fe80003800000 */
[----:B------:R3:W-:Y:S01]  /*4350*/  @!P2 STG.E.U8 desc[UR52][R6.64+0x70], R11 ;  /* 0x0000700b0600a986 */ /* 0x0007e2000c101134 */
[----:B------:R-:W-:Y:S05]  /*4360*/  @P5 BRA `(.L_x_152) ;  /* 0x00000000000c5947 */ /* 0x000fea0003800000 */
[----:B------:R-:W5:Y:S02]  /*4370*/  LDG.E.U8 R96, desc[UR52][R8.64+0x71] ;  /* 0x0000713408607981 */ /* 0x000f64000c1e1100 */
[----:B-----5:R-:W-:-:S05]  /*4380*/  PRMT R10, R96, 0x8880, RZ ;  /* 0x00008880600a7816 */ /* 0x020fca00000000ff */
[----:B------:R-:W-:-:S07]  /*4390*/  IMAD R13, R10, R23, RZ ;  /* 0x000000170a0d7224 */ /* 0x000fce00078e02ff */
.L_x_152:
[----:B------:R-:W-:Y:S05]  /*43a0*/  BSYNC B1 ;  /* 0x0000000000017941 */ /* 0x000fea0003800000 */
.L_x_151:
[----:B------:R-:W-:Y:S01]  /*43b0*/  @!P5 IMAD R83, R83, R22, R13 ;  /* 0x000000165353d224 */ /* 0x000fe200078e020d */
[----:B------:R-:W-:Y:S04]  /*43c0*/  BSSY B1, `(.L_x_153) ;  /* 0x0000006000017945 */ /* 0x000fe80003800000 */
[----:B------:R0:W-:Y:S01]  /*43d0*/  @!P5 STG.E.U8 desc[UR52][R6.64+0x71], R83 ;  /* 0x000071530600d986 */ /* 0x0001e2000c101134 */
[----:B------:R-:W-:Y:S05]  /*43e0*/  @P4 BRA `(.L_x_154) ;  /* 0x00000000000c4947 */ /* 0x000fea0003800000 */
[----:B------:R-:W5:Y:S02]  /*43f0*/  LDG.E.U8 R96, desc[UR52][R2.64+0x78] ;  /* 0x0000783402607981 */ /* 0x000f64000c1e1100 */
[----:B-----5:R-:W-:-:S05]  /*4400*/  PRMT R10, R96, 0x8880, RZ ;  /* 0x00008880600a7816 */ /* 0x020fca00000000ff */
[----:B------:R-:W-:-:S07]  /*4410*/  IMAD R13, R10, R23, RZ ;  /* 0x000000170a0d7224 */ /* 0x000fce00078e02ff */
.L_x_154:
[----:B------:R-:W-:Y:S05]  /*4420*/  BSYNC B1 ;  /* 0x0000000000017941 */ /* 0x000fea0003800000 */
.L_x_153:
[----:B---3--:R-:W-:Y:S01]  /*4430*/  @!P4 IMAD R11, R84, R22, R13 ;  /* 0x00000016540bc224 */ /* 0x008fe200078e020d */
[----:B------:R-:W-:Y:S04]  /*4440*/  BSSY B1, `(.L_x_155) ;  /* 0x0000006000017945 */ /* 0x000fe80003800000 */
[----:B------:R3:W-:Y:S01]  /*4450*/  @!P4 STG.E.U8 desc[UR52][R4.64+0x78], R11 ;  /* 0x0000780b0400c986 */ /* 0x0007e2000c101134 */
[----:B------:R-:W-:Y:S05]  /*4460*/  @P1 BRA `(.L_x_156) ;  /* 0x00000000000c1947 */ /* 0x000fea0003800000 */
[----:B------:R-:W5:Y:S02]  /*4470*/  LDG.E.U8 R96, desc[UR52][R2.64+0x79] ;  /* 0x0000793402607981 */ /* 0x000f64000c1e1100 */
[----:B-----5:R-:W-:-:S05]  /*4480*/  PRMT R10, R96, 0x8880, RZ ;  /* 0x00008880600a7816 */ /* 0x020fca00000000ff */
[----:B------:R-:W-:-:S07]  /*4490*/  IMAD R13, R10, R23, RZ ;  /* 0x000000170a0d7224 */ /* 0x000fce00078e02ff */
.L_x_156:
[----:B------:R-:W-:Y:S05]  /*44a0*/  BSYNC B1 ;  /* 0x0000000000017941 */ /* 0x000fea0003800000 */
.L_x_155:
[----:B------:R-:W-:Y:S01]  /*44b0*/  @!P1 IMAD R85, R85, R22, R13 ;  /* 0x0000001655559224 */ /* 0x000fe200078e020d */
[----:B------:R-:W-:Y:S04]  /*44c0*/  BSSY B1, `(.L_x_157) ;  /* 0x0000006000017945 */ /* 0x000fe80003800000 */
[----:B------:R0:W-:Y:S01]  /*44d0*/  @!P1 STG.E.U8 desc[UR52][R4.64+0x79], R85 ;  /* 0x0000795504009986 */ /* 0x0001e2000c101134 */
[----:B------:R-:W-:Y:S05]  /*44e0*/  @P6 BRA `(.L_x_158) ;  /* 0x00000000000c6947 */ /* 0x000fea0003800000 */
[----:B------:R-:W0:Y:S02]  /*44f0*/  LDG.E.U8 R96, desc[UR52][R8.64+0x78] ;  /* 0x0000783408607981 */ /* 0x000e24000c1e1100 */
[----:B0-----:R-:W-:-:S05]  /*4500*/  PRMT R2, R96, 0x8880, RZ ;  /* 0x0000888060027816 */ /* 0x001fca00000000ff */
[----:B------:R-:W-:-:S07]  /*4510*/  IMAD R13, R2, R23, RZ ;  /* 0x00000017020d7224 */ /* 0x000fce00078e02ff */
.L_x_158:
[----:B------:R-:W-:Y:S05]  /*4520*/  BSYNC B1 ;  /* 0x0000000000017941 */ /* 0x000fea0003800000 */
.L_x_157:
[----:B0-----:R-:W-:Y:S01]  /*4530*/  @!P6 IMAD R3, R86, R22, R13 ;  /* 0x000000165603e224 */ /* 0x001fe200078e020d */
[----:B------:R-:W-:Y:S01]  /*4540*/  ISETP.LT.OR P0, PT, R0, 0x7a, !P0 ;  /* 0x0000007a0000780c */ /* 0x000fe20004701670 */
[----:B------:R-:W-:Y:S03]  /*4550*/  BSSY B1, `(.L_x_159) ;  /* 0x0000006000017945 */ /* 0x000fe60003800000 */
[----:B------:R0:W-:Y:S09]  /*4560*/  @!P6 STG.E.U8 desc[UR52][R6.64+0x78], R3 ;  /* 0x000078030600e986 */ /* 0x0001f2000c101134 */
[----:B------:R-:W-:Y:S05]  /*4570*/  @P0 BRA `(.L_x_160) ;  /* 0x00000000000c0947 */ /* 0x000fea0003800000 */
[----:B------:R-:W5:Y:S02]  /*4580*/  LDG.E.U8 R96, desc[UR52][R8.64+0x79] ;  /* 0x0000793408607981 */ /* 0x000f64000c1e1100 */
[----:B-----5:R-:W-:-:S05]  /*4590*/  PRMT R0, R96, 0x8880, RZ ;  /* 0x0000888060007816 */ /* 0x020fca00000000ff */
[----:B------:R-:W-:-:S07]  /*45a0*/  IMAD R13, R0, R23, RZ ;  /* 0x00000017000d7224 */ /* 0x000fce00078e02ff */
.L_x_160:
[----:B------:R-:W-:Y:S05]  /*45b0*/  BSYNC B1 ;  /* 0x0000000000017941 */ /* 0x000fea0003800000 */
.L_x_159:
[----:B------:R-:W-:Y:S01]  /*45c0*/  IMAD R13, R87, R22, R13 ;  /* 0x00000016570d7224 */ /* 0x000fe200078e020d */
[----:B------:R-:W-:Y:S06]  /*45d0*/  @P0 BRA `(.L_x_161) ;  /* 0x0000000c00100947 */ /* 0x000fec0003800000 */
[----:B------:R0:W-:Y:S01]  /*45e0*/  STG.E.U8 desc[UR52][R6.64+0x79], R13 ;  /* 0x0000790d06007986 */ /* 0x0001e2000c101134 */
[----:B------:R-:W-:Y:S05]  /*45f0*/  BRA `(.L_x_161) ;  /* 0x0000000c00087947 */ /* 0x000fea0003800000 */
.L_x_32:
[C---:B------:R-:W-:Y:S02]  /*4600*/  ISETP.GE.AND P1, PT, R100.reuse, 0x1, PT ;  /* 0x000000016400780c */ /* 0x040fe40003f26270 */
[----:B------:R-:W-:Y:S02]  /*4610*/  ISETP.GE.AND P0, PT, R100, 0x9, PT ;  /* 0x000000096400780c */ /* 0x000fe40003f06270 */
[C---:B------:R-:W-:Y:S02]  /*4620*/  ISETP.LT.OR P3, PT, R0.reuse, 0x1, !P1 ;  /* 0x000000010000780c */ /* 0x040fe40004f61670 */
[C---:B------:R-:W-:Y:S02]  /*4630*/  ISETP.LT.OR P5, PT, R0.reuse, 0x2, !P1 ;  /* 0x000000020000780c */ /* 0x040fe40004fa1670 */
[C---:B------:R-:W-:Y:S02]  /*4640*/  ISETP.LT.OR P2, PT, R0.reuse, 0x1, !P0 ;  /* 0x000000010000780c */ /* 0x040fe40004741670 */
[----:B------:R-:W-:-:S02]  /*4650*/  ISETP.LT.OR P6, PT, R0, 0x2, !P0 ;  /* 0x000000020000780c */ /* 0x000fc400047c1670 */
[----:B------:R-:W-:-:S05]  /*4660*/  ISETP.LT.OR P4, PT, R0, 0x9, !P1 ;  /* 0x000000090000780c */ /* 0x000fca0004f81670 */
[-C--:B------:R-:W-:Y:S02]  /*4670*/  @!P3 IMAD R3, R24, R22.reuse, RZ ;  /* 0x000000161803b224 */ /* 0x080fe400078e02ff */
[-C--:B------:R-:W-:Y:S02]  /*4680*/  @!P5 IMAD R25, R25, R22.reuse, RZ ;  /* 0x000000161919d224 */ /* 0x080fe400078e02ff */
[-C--:B------:R-:W-:Y:S01]  /*4690*/  @!P2 IMAD R9, R26, R22.reuse, RZ ;  /* 0x000000161a09a224 */ /* 0x080fe200078e02ff */
[----:B------:R0:W-:Y:S01]  /*46a0*/  @!P3 STG.E.U8 desc[UR52][R4.64], R3 ;  /* 0x000000030400b986 */ /* 0x0001e2000c101134 */
[C---:B------:R-:W-:Y:S01]  /*46b0*/  ISETP.LT.OR P3, PT, R0.reuse, 0xa, !P1 ;  /* 0x0000000a0000780c */ /* 0x040fe20004f61670 */
[-C--:B------:R-:W-:Y:S02]  /*46c0*/  @!P6 IMAD R27, R27, R22.reuse, RZ ;  /* 0x000000161b1be224 */ /* 0x080fe400078e02ff */
[----:B------:R-:W-:Y:S01]  /*46d0*/  @!P5 STG.E.U8 desc[UR52][R4.64+0x1], R25 ;  /* 0x000001190400d986 */ /* 0x000fe2000c101134 */
[----:B------:R-:W-:Y:S01]  /*46e0*/  ISETP.LT.OR P5, PT, R0, 0x9, !P0 ;  /* 0x000000090000780c */ /* 0x000fe200047a1670 */
[----:B------:R-:W-:-:S02]  /*46f0*/  @!P4 IMAD R11, R28, R22, RZ ;  /* 0x000000161c0bc224 */ /* 0x000fc400078e02ff */
[----:B------:R1:W-:Y:S01]  /*4700*/  @!P2 STG.E.U8 desc[UR52][R6.64], R9 ;  /* 0x000000090600a986 */ /* 0x0003e2000c101134 */
[----:B------:R-:W-:-:S03]  /*4710*/  ISETP.LT.OR P2, PT, R0, 0xa, !P0 ;  /* 0x0000000a0000780c */ /* 0x000fc60004741670 */
[----:B------:R-:W-:Y:S01]  /*4720*/  @!P6 STG.E.U8 desc[UR52][R6.64+0x1], R27 ;  /* 0x0000011b0600e986 */ /* 0x000fe2000c101134 */
[C---:B------:R-:W-:Y:S01]  /*4730*/  ISETP.LT.OR P6, PT, R0.reuse, 0x11, !P1 ;  /* 0x000000110000780c */ /* 0x040fe20004fc1670 */
[-C--:B------:R-:W-:Y:S02]  /*4740*/  @!P3 IMAD R29, R29, R22.reuse, RZ ;  /* 0x000000161d1db224 */ /* 0x080fe400078e02ff */
[----:B------:R-:W-:Y:S01]  /*4750*/  @!P4 STG.E.U8 desc[UR52][R4.64+0x8], R11 ;  /* 0x0000080b0400c986 */ /* 0x000fe2000c101134 */
[----:B------:R-:W-:Y:S01]  /*4760*/  ISETP.LT.OR P4, PT, R0, 0x12, !P1 ;  /* 0x000000120000780c */ /* 0x000fe20004f81670 */
[-C--:B0-----:R-:W-:Y:S02]  /*4770*/  @!P5 IMAD R3, R30, R22.reuse, RZ ;  /* 0x000000161e03d224 */ /* 0x081fe400078e02ff */
[----:B------:R-:W-:Y:S01]  /*4780*/  @!P3 STG.E.U8 desc[UR52][R4.64+0x9], R29 ;  /* 0x0000091d0400b986 */ /* 0x000fe2000c101134 */
[----:B------:R-:W-:Y:S01]  /*4790*/  ISETP.LT.OR P3, PT, R0, 0x11, !P0 ;  /* 0x000000110000780c */ /* 0x000fe20004761670 */
[----:B------:R-:W-:-:S02]  /*47a0*/  @!P2 IMAD R31, R31, R22, RZ ;  /* 0x000000161f1fa224 */ /* 0x000fc400078e02ff */
[----:B------:R0:W-:Y:S01]  /*47b0*/  @!P5 STG.E.U8 desc[UR52][R6.64+0x8], R3 ;  /* 0x000008030600d986 */ /* 0x0001e2000c101134 */
[----:B------:R-:W-:Y:S01]  /*47c0*/  ISETP.LT.OR P5, PT, R0, 0x12, !P0 ;  /* 0x000000120000780c */ /* 0x000fe200047a1670 */
[-C--:B-1----:R-:W-:Y:S02]  /*47d0*/  @!P6 IMAD R9, R32, R22.reuse, RZ ;  /* 0x000000162009e224 */ /* 0x082fe400078e02ff */
[----:B------:R-:W-:Y:S01]  /*47e0*/  @!P2 STG.E.U8 desc[UR52][R6.64+0x9], R31 ;  /* 0x0000091f0600a986 */ /* 0x000fe2000c101134 */
[C---:B------:R-:W-:Y:S01]  /*47f0*/  ISETP.LT.OR P2, PT, R0.reuse, 0x19, !P1 ;  /* 0x000000190000780c */ /* 0x040fe20004f41670 */
[-C--:B------:R-:W-:Y:S02]  /*4800*/  @!P4 IMAD R33, R33, R22.reuse, RZ ;  /* 0x000000162121c224 */ /* 0x080fe400078e02ff */
[----:B------:R1:W-:Y:S01]  /*4810*/  @!P6 STG.E.U8 desc[UR52][R4.64+0x10], R9 ;  /* 0x000010090400e986 */ /* 0x0003e2000c101134 */
[----:B------:R-:W-:Y:S01]  /*4820*/  ISETP.LT.OR P6, PT, R0, 0x1a, !P1 ;  /* 0x0000001a0000780c */ /* 0x000fe20004fc1670 */
[----:B0-----:R-:W-:-:S02]  /*4830*/  @!P3 IMAD R3, R34, R22, RZ ;  /* 0x000000162203b224 */ /* 0x001fc400078e02ff */
[----:B------:R-:W-:Y:S02]  /*4840*/  @!P4 STG.E.U8 desc[UR52][R4.64+0x11], R33 ;  /* 0x000011210400c986 */ /* 0x000fe4000c101134 */
[-C--:B------:R-:W-:Y:S01]  /*4850*/  @!P5 IMAD R35, R35, R22.reuse, RZ ;  /* 0x000000162323d224 */ /* 0x080fe200078e02ff */
[C---:B------:R-:W-:Y:S01]  /*4860*/  ISETP.LT.OR P4, PT, R0.reuse, 0x19, !P0 ;  /* 0x000000190000780c */ /* 0x040fe20004781670 */
[----:B------:R0:W-:Y:S01]  /*4870*/  @!P3 STG.E.U8 desc[UR52][R6.64+0x10], R3 ;  /* 0x000010030600b986 */ /* 0x0001e2000c101134 */
[----:B------:R-:W-:Y:S01]  /*4880*/  ISETP.LT.OR P3, PT, R0, 0x1a, !P0 ;  /* 0x0000001a0000780c */ /* 0x000fe20004761670 */
[-C--:B-1----:R-:W-:Y:S02]  /*4890*/  @!P2 IMAD R9, R36, R22.reuse, RZ ;  /* 0x000000162409a224 */ /* 0x082fe400078e02ff */
[----:B------:R-:W-:Y:S01]  /*48a0*/  @!P5 STG.E.U8 desc[UR52][R6.64+0x11], R35 ;  /* 0x000011230600d986 */ /* 0x000fe2000c101134 */
[----:B------:R-:W-:Y:S01]  /*48b0*/  ISETP.LT.OR P5, PT, R0, 0x21, !P1 ;  /* 0x000000210000780c */ /* 0x000fe20004fa1670 */
[----:B------:R-:W-:-:S02]  /*48c0*/  @!P6 IMAD R37, R37, R22, RZ ;  /* 0x000000162525e224 */ /* 0x000fc400078e02ff */
[----:B------:R1:W-:Y:S01]  /*48d0*/  @!P2 STG.E.U8 desc[UR52][R4.64+0x18], R9 ;  /* 0x000018090400a986 */ /* 0x0003e2000c101134 */
[----:B------:R-:W-:-:S03]  /*48e0*/  ISETP.LT.OR P2, PT, R0, 0x22, !P1 ;  /* 0x000000220000780c */ /* 0x000fc60004f41670 */
[-C--:B------:R-:W-:Y:S01]  /*48f0*/  @!P4 IMAD R11, R38, R22.reuse, RZ ;  /* 0x00000016260bc224 */ /* 0x080fe200078e02ff */
        /* <DEDUP_REMOVED lines=40> */
[C---:B------:R-:W-:Y:S01]  /*4b80*/  ISETP.LT.OR P5, PT, R0.reuse, 0x3a, !P0 ;  /* 0x0000003a0000780c */ /* 0x040fe200047a1670 */
[-C--:B------:R-:W-:Y:S02]  /*4b90*/  @!P6 IMAD R53, R53, R22.reuse, RZ ;  /* 0x000000163535e224 */ /* 0x080fe400078e02ff */
[----:B------:R-:W-:Y:S01]  /*4ba0*/  @!P2 STG.E.U8 desc[UR52][R6.64+0x31], R51 ;  /* 0x000031330600a986 */ /* 0x000fe2000c101134 */
[----:B------:R-:W-:Y:S01]  /*4bb0*/  ISETP.LT.OR P2, PT, R0, 0x41, !P1 ;  /* 0x000000410000780c */ /* 0x000fe20004f41670 */
[-C--:B-1----:R-:W-:Y:S02]  /*4bc0*/  @!P4 IMAD R9, R52, R22.reuse, RZ ;  /* 0x000000163409c224 */ /* 0x082fe400078e02ff */
[----:B------:R-:W-:Y:S01]  /*4bd0*/  @!P6 STG.E.U8 desc[UR52][R4.64+0x39], R53 ;  /* 0x000039350400e986 */ /* 0x000fe2000c101134 */
[----:B------:R-:W-:Y:S01]  /*4be0*/  ISETP.LT.OR P6, PT, R0, 0x41, !P0 ;  /* 0x000000410000780c */ /* 0x000fe200047c1670 */
[----:B0-----:R-:W-:-:S02]  /*4bf0*/  @!P3 IMAD R3, R54, R22, RZ ;  /* 0x000000163603b224 */ /* 0x001fc400078e02ff */
[----:B------:R0:W-:Y:S02]  /*4c00*/  @!P4 STG.E.U8 desc[UR52][R4.64+0x38], R9 ;  /* 0x000038090400c986 */ /* 0x0001e4000c101134 */
[-C--:B------:R-:W-:Y:S01]  /*4c10*/  @!P5 IMAD R55, R55, R22.reuse, RZ ;  /* 0x000000163737d224 */ /* 0x080fe200078e02ff */
[C---:B------:R-:W-:Y:S01]  /*4c20*/  ISETP.LT.OR P4, PT, R0.reuse, 0x42, !P1 ;  /* 0x000000420000780c */ /* 0x040fe20004f81670 */
[----:B------:R1:W-:Y:S01]  /*4c30*/  @!P3 STG.E.U8 desc[UR52][R6.64+0x38], R3 ;  /* 0x000038030600b986 */ /* 0x0003e2000c101134 */
[----:B------:R-:W-:Y:S01]  /*4c40*/  ISETP.LT.OR P3, PT, R0, 0x49, !P1 ;  /* 0x000000490000780c */ /* 0x000fe20004f61670 */
[-C--:B------:R-:W-:Y:S02]  /*4c50*/  @!P2 IMAD R11, R56, R22.reuse, RZ ;  /* 0x00000016380ba224 */ /* 0x080fe400078e02ff */
[----:B------:R-:W-:Y:S01]  /*4c60*/  @!P5 STG.E.U8 desc[UR52][R6.64+0x39], R55 ;  /* 0x000039370600d986 */ /* 0x000fe2000c101134 */
[----:B------:R-:W-:Y:S01]  /*4c70*/  ISETP.LT.OR P5, PT, R0, 0x42, !P0 ;  /* 0x000000420000780c */ /* 0x000fe200047a1670 */
[----:B0-----:R-:W-:-:S02]  /*4c80*/  @!P6 IMAD R9, R58, R22, RZ ;  /* 0x000000163a09e224 */ /* 0x001fc400078e02ff */
[----:B------:R0:W-:Y:S01]  /*4c90*/  @!P2 STG.E.U8 desc[UR52][R4.64+0x40], R11 ;  /* 0x0000400b0400a986 */ /* 0x0001e2000c101134 */
[----:B------:R-:W-:-:S03]  /*4ca0*/  ISETP.LT.OR P2, PT, R0, 0x4a, !P1 ;  /* 0x0000004a0000780c */ /* 0x000fc60004f41670 */
[-C--:B------:R-:W-:Y:S02]  /*4cb0*/  @!P4 IMAD R57, R57, R22.reuse, RZ ;  /* 0x000000163939c224 */ /* 0x080fe400078e02ff */
[----:B-1----:R-:W-:-:S03]  /*4cc0*/  @!P3 IMAD R3, R60, R22, RZ ;  /* 0x000000163c03b224 */ /* 0x002fc600078e02ff */
[----:B------:R-:W-:Y:S01]  /*4cd0*/  @!P4 STG.E.U8 desc[UR52][R4.64+0x41], R57 ;  /* 0x000041390400c986 */ /* 0x000fe2000c101134 */
[C---:B------:R-:W-:Y:S01]  /*4ce0*/  ISETP.LT.OR P4, PT, R0.reuse, 0x49, !P0 ;  /* 0x000000490000780c */ /* 0x040fe20004781670 */
[-C--:B------:R-:W-:Y:S02]  /*4cf0*/  @!P5 IMAD R59, R59, R22.reuse, RZ ;  /* 0x000000163b3bd224 */ /* 0x080fe400078e02ff */
[----:B------:R1:W-:Y:S01]  /*4d00*/  @!P6 STG.E.U8 desc[UR52][R6.64+0x40], R9 ;  /* 0x000040090600e986 */ /* 0x0003e2000c101134 */
[C---:B------:R-:W-:Y:S01]  /*4d10*/  ISETP.LT.OR P6, PT, R0.reuse, 0x4a, !P0 ;  /* 0x0000004a0000780c */ /* 0x040fe200047c1670 */
[----:B------:R-:W-:Y:S02]  /*4d20*/  @!P2 IMAD R61, R61, R22, RZ ;  /* 0x000000163d3da224 */ /* 0x000fe400078e02ff */
[----:B------:R-:W-:Y:S01]  /*4d30*/  @!P5 STG.E.U8 desc[UR52][R6.64+0x41], R59 ;  /* 0x0000413b0600d986 */ /* 0x000fe2000c101134 */
[----:B------:R-:W-:-:S03]  /*4d40*/  ISETP.LT.OR P5, PT, R0, 0x51, !P1 ;  /* 0x000000510000780c */ /* 0x000fc60004fa1670 */
[----:B------:R2:W-:Y:S01]  /*4d50*/  @!P3 STG.E.U8 desc[UR52][R4.64+0x48], R3 ;  /* 0x000048030400b986 */ /* 0x0005e2000c101134 */
[----:B------:R-:W-:Y:S01]  /*4d60*/  ISETP.LT.OR P3, PT, R0, 0x52, !P1 ;  /* 0x000000520000780c */ /* 0x000fe20004f61670 */
[-C--:B0-----:R-:W-:Y:S02]  /*4d70*/  @!P4 IMAD R11, R62, R22.reuse, RZ ;  /* 0x000000163e0bc224 */ /* 0x081fe400078e02ff */
[----:B------:R-:W-:Y:S01]  /*4d80*/  @!P2 STG.E.U8 desc[UR52][R4.64+0x49], R61 ;  /* 0x0000493d0400a986 */ /* 0x000fe2000c101134 */
[C---:B------:R-:W-:Y:S01]  /*4d90*/  ISETP.LT.OR P2, PT, R0.reuse, 0x51, !P0 ;  /* 0x000000510000780c */ /* 0x040fe20004741670 */
[-C--:B------:R-:W-:Y:S02]  /*4da0*/  @!P6 IMAD R63, R63, R22.reuse, RZ ;  /* 0x000000163f3fe224 */ /* 0x080fe400078e02ff */
[----:B------:R0:W-:Y:S01]  /*4db0*/  @!P4 STG.E.U8 desc[UR52][R6.64+0x48], R11 ;  /* 0x0000480b0600c986 */ /* 0x0001e2000c101134 */
[----:B------:R-:W-:Y:S01]  /*4dc0*/  ISETP.LT.OR P4, PT, R0, 0x52, !P0 ;  /* 0x000000520000780c */ /* 0x000fe20004781670 */
[----:B-1----:R-:W-:-:S02]  /*4dd0*/  @!P5 IMAD R9, R64, R22, RZ ;  /* 0x000000164009d224 */ /* 0x002fc400078e02ff */
[----:B------:R-:W-:Y:S01]  /*4de0*/  @!P6 STG.E.U8 desc[UR52][R6.64+0x49], R63 ;  /* 0x0000493f0600e986 */ /* 0x000fe2000c101134 */
[C---:B------:R-:W-:Y:S01]  /*4df0*/  ISETP.LT.OR P6, PT, R0.reuse, 0x59, !P1 ;  /* 0x000000590000780c */ /* 0x040fe20004fc1670 */
[-C--:B------:R-:W-:Y:S02]  /*4e00*/  @!P3 IMAD R65, R65, R22.reuse, RZ ;  /* 0x000000164141b224 */ /* 0x080fe400078e02ff */
[----:B------:R1:W-:Y:S01]  /*4e10*/  @!P5 STG.E.U8 desc[UR52][R4.64+0x50], R9 ;  /* 0x000050090400d986 */ /* 0x0003e2000c101134 */
[----:B------:R-:W-:Y:S01]  /*4e20*/  ISETP.LT.OR P5, PT, R0, 0x5a, !P1 ;  /* 0x0000005a0000780c */ /* 0x000fe20004fa1670 */
[-C--:B--2---:R-:W-:Y:S02]  /*4e30*/  @!P2 IMAD R3, R66, R22.reuse, RZ ;  /* 0x000000164203a224 */ /* 0x084fe400078e02ff */
[----:B------:R-:W-:Y:S01]  /*4e40*/  @!P3 STG.E.U8 desc[UR52][R4.64+0x51], R65 ;  /* 0x000051410400b986 */ /* 0x000fe2000c101134 */
[----:B------:R-:W-:Y:S01]  /*4e50*/  ISETP.LT.OR P3, PT, R0, 0x59, !P0 ;  /* 0x000000590000780c */ /* 0x000fe20004761670 */
[----:B------:R-:W-:-:S02]  /*4e60*/  @!P4 IMAD R67, R67, R22, RZ ;  /* 0x000000164343c224 */ /* 0x000fc400078e02ff */
        /* <DEDUP_REMOVED lines=12> */
[----:B------:R-:W-:Y:S01]  /*4f30*/  @!P3 STG.E.U8 desc[UR52][R6.64+0x58], R9 ;  /* 0x000058090600b986 */ /* 0x000fe2000c101134 */
        /* <DEDUP_REMOVED lines=10> */
[----:B------:R-:W-:Y:S02]  /*4fe0*/  @!P3 IMAD R75, R75, R22, RZ ;  /* 0x000000164b4bb224 */ /* 0x000fe400078e02ff */
[----:B------:R0:W-:Y:S01]  /*4ff0*/  @!P5 STG.E.U8 desc[UR52][R6.64+0x60], R11 ;  /* 0x0000600b0600d986 */ /* 0x0001e2000c101134 */
[----:B------:R-:W-:-:S03]  /*5000*/  ISETP.LT.OR P5, PT, R0, 0x69, !P0 ;  /* 0x000000690000780c */ /* 0x000fc600047a1670 */
[----:B------:R-:W-:Y:S01]  /*5010*/  @!P3 STG.E.U8 desc[UR52][R6.64+0x61], R75 ;  /* 0x0000614b0600b986 */ /* 0x000fe2000c101134 */
[----:B------:R-:W-:Y:S01]  /*5020*/  ISETP.LT.OR P3, PT, R0, 0x71, !P1 ;  /* 0x000000710000780c */ /* 0x000fe20004f61670 */
[-C--:B-1----:R-:W-:Y:S02]  /*5030*/  @!P2 IMAD R3, R76, R22.reuse, RZ ;  /* 0x000000164c03a224 */ /* 0x082fe400078e02ff */
[-C--:B------:R-:W-:Y:S02]  /*5040*/  @!P4 IMAD R77, R77, R22.reuse, RZ ;  /* 0x000000164d4dc224 */ /* 0x080fe400078e02ff */
[-C--:B------:R-:W-:Y:S01]  /*5050*/  @!P6 IMAD R79, R79, R22.reuse, RZ ;  /* 0x000000164f4fe224 */ /* 0x080fe200078e02ff */
[----:B------:R1:W-:Y:S01]  /*5060*/  @!P2 STG.E.U8 desc[UR52][R4.64+0x68], R3 ;  /* 0x000068030400a986 */ /* 0x0003e2000c101134 */
[----:B------:R-:W-:Y:S02]  /*5070*/  ISETP.LT.OR P2, PT, R0, 0x72, !P1 ;  /* 0x000000720000780c */ /* 0x000fe40004f41670 */
[----:B------:R-:W-:Y:S01]  /*5080*/  @!P5 IMAD R9, R78, R22, RZ ;  /* 0x000000164e09d224 */ /* 0x000fe200078e02ff */
[----:B------:R-:W-:Y:S01]  /*5090*/  @!P4 STG.E.U8 desc[UR52][R4.64+0x69], R77 ;  /* 0x0000694d0400c986 */ /* 0x000fe2000c101134 */
[----:B------:R-:W-:-:S02]  /*50a0*/  ISETP.LT.OR P4, PT, R0, 0x72, !P0 ;  /* 0x000000720000780c */ /* 0x000fc40004781670 */
[----:B0-----:R-:W-:Y:S01]  /*50b0*/  @!P3 IMAD R11, R80, R22, RZ ;  /* 0x00000016500bb224 */ /* 0x001fe200078e02ff */
[----:B------:R-:W-:Y:S01]  /*50c0*/  @!P5 STG.E.U8 desc[UR52][R6.64+0x68], R9 ;  /* 0x000068090600d986 */ /* 0x000fe2000c101134 */
[----:B------:R-:W-:-:S03]  /*50d0*/  ISETP.LT.OR P5, PT, R0, 0x71, !P0 ;  /* 0x000000710000780c */ /* 0x000fc600047a1670 */
[----:B------:R-:W-:Y:S01]  /*50e0*/  @!P6 STG.E.U8 desc[UR52][R6.64+0x69], R79 ;  /* 0x0000694f0600e986 */ /* 0x000fe2000c101134 */
[C---:B------:R-:W-:Y:S01]  /*50f0*/  ISETP.LT.OR P6, PT, R0.reuse, 0x79, !P0 ;  /* 0x000000790000780c */ /* 0x040fe200047c1670 */
[-C--:B------:R-:W-:Y:S01]  /*5100*/  @!P2 IMAD R81, R81, R22.reuse, RZ ;  /* 0x000000165151a224 */ /* 0x080fe200078e02ff */
[C---:B------:R-:W-:Y:S01]  /*5110*/  ISETP.LT.OR P0, PT, R0.reuse, 0x7a, !P0 ;  /* 0x0000007a0000780c */ /* 0x040fe20004701670 */
[----:B------:R0:W-:Y:S01]  /*5120*/  @!P3 STG.E.U8 desc[UR52][R4.64+0x70], R11 ;  /* 0x0000700b0400b986 */ /* 0x0001e2000c101134 */
[C---:B------:R-:W-:Y:S01]  /*5130*/  ISETP.LT.OR P3, PT, R0.reuse, 0x79, !P1 ;  /* 0x000000790000780c */ /* 0x040fe20004f61670 */
[-C--:B------:R-:W-:Y:S01]  /*5140*/  @!P4 IMAD R83, R83, R22.reuse, RZ ;  /* 0x000000165353c224 */ /* 0x080fe200078e02ff */
[----:B------:R-:W-:Y:S01]  /*5150*/  ISETP.LT.OR P1, PT, R0, 0x7a, !P1 ;  /* 0x0000007a0000780c */ /* 0x000fe20004f21670 */
[----:B------:R2:W-:Y:S02]  /*5160*/  @!P2 STG.E.U8 desc[UR52][R4.64+0x71], R81 ;  /* 0x000071510400a986 */ /* 0x0005e4000c101134 */
[----:B-1----:R-:W-:-:S02]  /*5170*/  @!P5 IMAD R3, R82, R22, RZ ;  /* 0x000000165203d224 */ /* 0x002fc400078e02ff */
[----:B------:R2:W-:Y:S02]  /*5180*/  @!P4 STG.E.U8 desc[UR52][R6.64+0x71], R83 ;  /* 0x000071530600c986 */ /* 0x0005e4000c101134 */
[-C--:B0-----:R-:W-:Y:S02]  /*5190*/  @!P6 IMAD R11, R86, R22.reuse, RZ ;  /* 0x00000016560be224 */ /* 0x081fe400078e02ff */
[----:B------:R2:W-:Y:S02]  /*51a0*/  @!P5 STG.E.U8 desc[UR52][R6.64+0x70], R3 ;  /* 0x000070030600d986 */ /* 0x0005e4000c101134 */
[-C--:B------:R-:W-:Y:S02]  /*51b0*/  @!P3 IMAD R9, R84, R22.reuse, RZ ;  /* 0x000000165409b224 */ /* 0x080fe400078e02ff */
[-C--:B------:R-:W-:Y:S02]  /*51c0*/  @!P1 IMAD R85, R85, R22.reuse, RZ ;  /* 0x0000001655559224 */ /* 0x080fe400078e02ff */
[----:B------:R-:W-:Y:S01]  /*51d0*/  @!P0 IMAD R87, R87, R22, RZ ;  /* 0x0000001657578224 */ /* 0x000fe200078e02ff */
[----:B------:R2:W-:Y:S04]  /*51e0*/  @!P3 STG.E.U8 desc[UR52][R4.64+0x78], R9 ;  /* 0x000078090400b986 */ /* 0x0005e8000c101134 */
[----:B------:R2:W-:Y:S04]  /*51f0*/  @!P1 STG.E.U8 desc[UR52][R4.64+0x79], R85 ;  /* 0x0000795504009986 */ /* 0x0005e8000c101134 */
[----:B------:R2:W-:Y:S04]  /*5200*/  @!P6 STG.E.U8 desc[UR52][R6.64+0x78], R11 ;  /* 0x0000780b0600e986 */ /* 0x0005e8000c101134 */
[----:B------:R2:W-:Y:S02]  /*5210*/  @!P0 STG.E.U8 desc[UR52][R6.64+0x79], R87 ;  /* 0x0000795706008986 */ /* 0x0005e4000c101134 */
.L_x_161:
[----:B------:R-:W-:Y:S05]  /*5220*/  BSYNC B0 ;  /* 0x0000000000007941 */ /* 0x000fea0003800000 */
.L_x_31:
[----:B------:R-:W-:Y:S01]  /*5230*/  IMAD.U32 R2, RZ, RZ, UR50 ;  /* 0x00000032ff027e24 */ /* 0x000fe2000f8e00ff */
[----:B------:R-:W-:Y:S01]  /*5240*/  ULDC.64 UR4, c[0x0][0x650] ;  /* 0x0001940000047ab9 */ /* 0x000fe20000000a00 */
[----:B------:R-:W-:Y:S01]  /*5250*/  IMAD.U32 R0, RZ, RZ, UR37 ;  /* 0x00000025ff007e24 */ /* 0x000fe2000f8e00ff */
[----:B------:R1:W-:Y:S01]  /*5260*/  SYNCS.ARRIVE.TRANS64.A1T0 RZ, [R94+UR44], RZ ;  /* 0x000000ff5eff79a7 */ /* 0x0003e2000810002c */
[----:B0-2---:R-:W-:Y:S01]  /*5270*/  IMAD.U32 R3, RZ, RZ, UR51 ;  /* 0x00000033ff037e24 */ /* 0x005fe2000f8e00ff */
[C---:B------:R-:W-:Y:S01]  /*5280*/  LEA R16, P0, R2.reuse, R16, 0x1 ;  /* 0x0000001002107211 */ /* 0x040fe200078008ff */
[----:B------:R-:W-:Y:S02]  /*5290*/  IMAD.MOV.U32 R19, RZ, RZ, -0x1 ;  /* 0xffffffffff137424 */ /* 0x000fe400078e00ff */
[----:B------:R-:W-:Y:S01]  /*52a0*/  IMAD.MOV.U32 R18, RZ, RZ, -0x1 ;  /* 0xffffffffff127424 */ /* 0x000fe200078e00ff */
[----:B------:R-:W-:Y:S01]  /*52b0*/  LEA.HI.X R17, R2, R17, R0, 0x1, P0 ;  /* 0x0000001102117211 */ /* 0x000fe200000f0c00 */
[----:B------:R-:W-:Y:S01]  /*52c0*/  IMAD.MOV.U32 R2, RZ, RZ, -0x1 ;  /* 0xffffffffff027424 */ /* 0x000fe200078e00ff */
[----:B------:R-:W-:-:S02]  /*52d0*/  ISETP.GE.U32.AND P0, PT, R16, UR4, PT ;  /* 0x0000000410007c0c */ /* 0x000fc4000bf06070 */
[----:B------:R-:W-:Y:S02]  /*52e0*/  PRMT R0, RZ, 0x7610, R0 ;  /* 0x00007610ff007816 */ /* 0x000fe40000000000 */
[----:B------:R-:W-:-:S13]  /*52f0*/  ISETP.GE.U32.AND.EX P0, PT, R17, UR5, PT, P0 ;  /* 0x0000000511007c0c */ /* 0x000fda000bf06100 */
[----:B-1----:R-:W-:Y:S05]  /*5300*/  @P0 BRA `(.L_x_162) ;  /* 0x00000004008c0947 */ /* 0x002fea0003800000 */
[----:B------:R-:W0:Y:S01]  /*5310*/  S2UR UR6, SR_CTAID.X ;  /* 0x00000000000679c3 */ /* 0x000e220000002500 */
[----:B------:R-:W-:Y:S01]  /*5320*/  ULDC.64 UR4, c[0x0][0x628] ;  /* 0x00018a0000047ab9 */ /* 0x000fe20000000a00 */
[----:B------:R-:W-:Y:S01]  /*5330*/  ULDC UR7, c[0x0][0x150] ;  /* 0x0000540000077ab9 */ /* 0x000fe20000000800 */
[----:B------:R-:W-:Y:S01]  /*5340*/  ISETP.NE.U32.AND P0, PT, RZ, UR4, PT ;  /* 0x00000004ff007c0c */ /* 0x000fe2000bf05070 */
[----:B------:R-:W-:Y:S01]  /*5350*/  ULDC UR15, c[0x0][0x630] ;  /* 0x00018c00000f7ab9 */ /* 0x000fe20000000800 */
[C---:B------:R-:W-:Y:S01]  /*5360*/  R2UR UR16, R16.reuse ;  /* 0x00000000101072ca */ /* 0x040fe200000e0000 */
[----:B------:R-:W-:Y:S01]  /*5370*/  ULDC UR18, c[0x0][0x154] ;  /* 0x0000550000127ab9 */ /* 0x000fe20000000800 */
[----:B------:R-:W-:Y:S01]  /*5380*/  ISETP.NE.AND.EX P0, PT, RZ, UR5, PT, P0 ;  /* 0x00000005ff007c0c */ /* 0x000fe2000bf05300 */
[----:B------:R-:W1:Y:S01]  /*5390*/  S2UR UR21, SR_CTAID.Y ;  /* 0x00000000001579c3 */ /* 0x000e620000002600 */
[----:B------:R-:W-:Y:S02]  /*53a0*/  R2UR UR17, R17 ;  /* 0x00000000111172ca */ /* 0x000fe400000e0000 */
[----:B------:R-:W-:-:S02]  /*53b0*/  R2UR UR12, R16 ;  /* 0x00000000100c72ca */ /* 0x000fc400000e0000 */
[----:B------:R-:W-:Y:S02]  /*53c0*/  R2UR UR13, R17 ;  /* 0x00000000110d72ca */ /* 0x000fe400000e0000 */
[----:B0-----:R-:W-:-:S05]  /*53d0*/  I2FP.F32.U32 R0, UR6 ;  /* 0x0000000600007c45 */ /* 0x001fca0008201000 */
[----:B------:R-:W-:-:S04]  /*53e0*/  FMUL R0, R0, UR7 ;  /* 0x0000000700007c20 */ /* 0x000fc80008400000 */
[----:B------:R0:W2:Y:S01]  /*53f0*/  F2I.U32.TRUNC.NTZ R2, R0 ;  /* 0x0000000000027305 */ /* 0x0000a2000020f000 */
[----:B-1----:R-:W-:Y:S05]  /*5400*/  @!P0 BRA `(.L_x_163) ;  /* 0x0000000000308947 */ /* 0x002fea0003800000 */
        /* <DEDUP_REMOVED lines=12> */
.L_x_163:
[----:B------:R-:W-:Y:S01]  /*54d0*/  USHF.R.U64 UR8, UR12, UR15, UR13 ;  /* 0x0000000f0c087299 */ /* 0x000fe2000800120d */
[----:B0-----:R-:W-:Y:S01]  /*54e0*/  I2FP.F32.U32 R0, UR21 ;  /* 0x0000001500007c45 */ /* 0x001fe20008201000 */
[----:B------:R-:W-:Y:S02]  /*54f0*/  USHF.R.U32.HI UR4, URZ, UR15, UR13 ;  /* 0x0000000f3f047299 */ /* 0x000fe4000801160d */
[----:B------:R-:W-:Y:S02]  /*5500*/  UIADD3 UR7, UP0, URZ, -UR8, URZ ;  /* 0x800000083f077290 */ /* 0x000fe4000ff1e03f */
[----:B------:R-:W-:Y:S01]  /*5510*/  FMUL R0, R0, UR18 ;  /* 0x0000001200007c20 */ /* 0x000fe20008400000 */
[----:B------:R-:W-:Y:S01]  /*5520*/  ULDC.64 UR12, c[0x0][0x620] ;  /* 0x00018800000c7ab9 */ /* 0x000fe20000000a00 */
[----:B------:R-:W-:Y:S01]  /*5530*/  UIADD3.X UR4, URZ, ~UR4, URZ, UP0, !UPT ;  /* 0x800000043f047290 */ /* 0x000fe200087fe43f */
[----:B------:R-:W-:Y:S01]  /*5540*/  UMOV UR10, UR16 ;  /* 0x00000010000a7c82 */ /* 0x000fe20008000000 */
[----:B------:R-:W-:-:S02]  /*5550*/  UMOV UR11, UR17 ;  /* 0x00000011000b7c82 */ /* 0x000fc40008000000 */
[----:B------:R-:W0:Y:S01]  /*5560*/  F2I.U32.TRUNC.NTZ R0, R0 ;  /* 0x0000000000007305 */ /* 0x000e22000020f000 */
[----:B------:R-:W-:Y:S01]  /*5570*/  UIMAD UR4, UR4, UR12, URZ ;  /* 0x0000000c040472a4 */ /* 0x000fe2000f8e023f */
[----:B--2---:R-:W-:Y:S01]  /*5580*/  R2UR UR17, R2 ;  /* 0x00000000021172ca */ /* 0x004fe200000e0000 */
        /* <DEDUP_REMOVED lines=9> */
[----:B------:R-:W-:Y:S01]  /*5620*/  USHF.R.U64 UR15, UR10, UR12, UR7 ;  /* 0x0000000c0a0f7299 */ /* 0x000fe20008001207 */
[----:B0-----:R-:W-:Y:S01]  /*5630*/  R2UR UR13, R0 ;  /* 0x00000000000d72ca */ /* 0x001fe200000e0000 */
[----:B------:R-:W-:Y:S01]  /*5640*/  USHF.R.U32.HI UR7, URZ, UR12, UR7 ;  /* 0x0000000c3f077299 */ /* 0x000fe20008011607 */
[----:B------:R-:W-:Y:S01]  /*5650*/  ISETP.NE.AND.EX P0, PT, RZ, UR5, PT, P0 ;  /* 0x00000005ff007c0c */ /* 0x000fe2000bf05300 */
[----:B------:R-:W-:Y:S01]  /*5660*/  ULDC UR22, c[0x0][0x608] ;  /* 0x0001820000167ab9 */ /* 0x000fe20000000800 */
[----:B------:R-:W-:-:S02]  /*5670*/  UIADD3 UR10, -UR17, URZ, URZ ;  /* 0x0000003f110a7290 */ /* 0x000fc4000fffe13f */
[----:B------:R-:W-:Y:S02]  /*5680*/  USHF.R.U64 UR18, UR15, UR22, UR7 ;  /* 0x000000160f127299 */ /* 0x000fe40008001207 */
[----:B------:R-:W-:Y:S01]  /*5690*/  USHF.R.U32.HI UR7, URZ, UR22, UR7 ;  /* 0x000000163f077299 */ /* 0x000fe20008011607 */
[----:B------:R-:W-:Y:S01]  /*56a0*/  UMOV UR16, 0x1 ;  /* 0x0000000100107882 */ /* 0x000fe20000000000 */
[----:B------:R-:W-:Y:S02]  /*56b0*/  ULDC UR20, c[0x0][0x144] ;  /* 0x0000510000147ab9 */ /* 0x000fe40000000800 */
[----:B------:R-:W-:Y:S01]  /*56c0*/  USHF.R.U64 UR17, UR18, UR23, UR7 ;  /* 0x0000001712117299 */ /* 0x000fe20008001207 */
[----:B------:R-:W-:Y:S01]  /*56d0*/  ULDC UR9, c[0x0][0x600] ;  /* 0x0001800000097ab9 */ /* 0x000fe20000000800 */
[----:B------:R-:W-:Y:S02]  /*56e0*/  UIADD3 UR22, -UR13, URZ, URZ ;  /* 0x0000003f0d167290 */ /* 0x000fe4000fffe13f */
[----:B------:R-:W-:-:S02]  /*56f0*/  USHF.L.U32 UR16, UR16, UR23, URZ ;  /* 0x0000001710107299 */ /* 0x000fc4000800063f */
[----:B------:R-:W-:Y:S02]  /*5700*/  USHF.R.U32.HI UR13, URZ, UR23, UR7 ;  /* 0x000000173f0d7299 */ /* 0x000fe40008011607 */
[----:B------:R-:W-:Y:S02]  /*5710*/  UIADD3 UR14, UR9, -0x1, URZ ;  /* 0xffffffff090e7890 */ /* 0x000fe4000fffe03f */
[----:B------:R-:W-:Y:S02]  /*5720*/  ULOP3.LUT UR19, URZ, UR19, URZ, 0x33, !UPT ;  /* 0x000000133f137292 */ /* 0x000fe4000f8e333f */
        /* <DEDUP_REMOVED lines=16> */
.L_x_164:
[----:B------:R-:W-:Y:S01]  /*5830*/  UISETP.NE.AND UP0, UPT, UR38, URZ, UPT ;  /* 0x0000003f2600728c */ /* 0x000fe2000bf05270 */
[----:B------:R-:W-:Y:S01]  /*5840*/  IMAD.MOV.U32 R0, RZ, RZ, 0x1 ;  /* 0x00000001ff007424 */ /* 0x000fe200078e00ff */
[----:B------:R-:W-:Y:S01]  /*5850*/  USHF.R.U64 UR4, UR12, UR24, UR13 ;  /* 0x000000180c047299 */ /* 0x000fe2000800120d */
[----:B------:R-:W-:Y:S01]  /*5860*/  IMAD.U32 R2, RZ, RZ, UR8 ;  /* 0x00000008ff027e24 */ /* 0x000fe2000f8e00ff */
[----:B------:R-:W-:Y:S02]  /*5870*/  ULOP3.LUT UR19, UR18, UR19, URZ, 0xc0, !UPT ;  /* 0x0000001312137292 */ /* 0x000fe4000f8ec03f */
[----:B------:R-:W-:Y:S02]  /*5880*/  UIADD3 UR5, -UR4, URZ, URZ ;  /* 0x0000003f04057290 */ /* 0x000fe4000fffe13f */
[----:B------:R-:W-:Y:S02]  /*5890*/  ULOP3.LUT UR14, UR15, UR14, URZ, 0xc0, !UPT ;  /* 0x0000000e0f0e7292 */ /* 0x000fe4000f8ec03f */
[----:B------:R-:W-:-:S02]  /*58a0*/  UIMAD UR4, UR16, UR4, UR19 ;  /* 0x00000004100472a4 */ /* 0x000fc4000f8e0213 */
        /* <DEDUP_REMOVED lines=9> */
.L_x_162:
[----:B------:R-:W-:Y:S02]  /*5940*/  LOP3.LUT P0, RZ, R0, 0xff, RZ, 0xc0, !PT ;  /* 0x000000ff00ff7812 */ /* 0x000fe4000780c0ff */
[----:B------:R-:W-:-:S11]  /*5950*/  LOP3.LUT R97, R97, 0x1, RZ, 0x3c, !PT ;  /* 0x0000000161617812 */ /* 0x000fd600078e3cff */
[----:B------:R-:W-:Y:S05]  /*5960*/  @P0 BRA `(.L_x_165) ;  /* 0xffffffbc00140947 */ /* 0x000fea000383ffff */
[----:B------:R-:W-:Y:S05]  /*5970*/  EXIT ;  /* 0x000000000000794d */ /* 0x000fea0003800000 */
.L_x_12:
[----:B------:R-:W-:-:S08]  /*5980*/  ISETP.NE.AND P0, PT, RZ, UR8, PT ;  /* 0x00000008ff007c0c */ /* 0x000fd0000bf05270 */
[----:B-----5:R-:W0:-:S00]  /*5990*/  USETMAXREG.DEALLOC.CTAPOOL 0x28 ;  /* 0x00000028000079c8 */ /* 0x020e0000080e0500 */
[----:B------:R-:W-:Y:S05]  /*59a0*/  @P0 EXIT ;  /* 0x000000000000094d */ /* 0x000fea0003800000 */
[----:B0-----:R-:W-:Y:S01]  /*59b0*/  LOP3.LUT P0, RZ, R5, 0xff, RZ, 0xc0, !PT ;  /* 0x000000ff05ff7812 */ /* 0x001fe2000780c0ff */
[----:B------:R-:W-:Y:S02]  /*59c0*/  IMAD.MOV.U32 R8, RZ, RZ, 0x1 ;  /* 0x00000001ff087424 */ /* 0x000fe400078e00ff */
[----:B------:R-:W-:-:S10]  /*59d0*/  IMAD.MOV.U32 R0, RZ, RZ, RZ ;  /* 0x000000ffff007224 */ /* 0x000fd400078e00ff */
[----:B------:R-:W-:Y:S05]  /*59e0*/  @!P0 BRA `(.L_x_166) ;  /* 0x0000000c001c8947 */ /* 0x000fea0003800000 */
[----:B------:R-:W-:Y:S01]  /*59f0*/  LOP3.LUT P0, RZ, R4, 0x1f, RZ, 0xc0, !PT ;  /* 0x0000001f04ff7812 */ /* 0x000fe2000780c0ff */
[----:B------:R-:W-:Y:S01]  /*5a00*/  ULDC UR5, c[0x0][0x658] ;  /* 0x0001960000057ab9 */ /* 0x000fe20000000800 */
[----:B------:R-:W-:Y:S01]  /*5a10*/  UMOV UR6, 0xffffffff ;  /* 0xffffffff00067882 */ /* 0x000fe20000000000 */
[----:B------:R-:W-:Y:S01]  /*5a20*/  BSSY B0, `(.L_x_166) ;  /* 0x00000c3000007945 */ /* 0x000fe20003800000 */
[----:B------:R-:W-:Y:S01]  /*5a30*/  USHF.L.U32 UR6, UR6, UR5, URZ ;  /* 0x0000000506067299 */ /* 0x000fe2000800063f */
[C---:B------:R-:W-:Y:S01]  /*5a40*/  ISETP.NE.AND P3, PT, R3.reuse, RZ, PT ;  /* 0x000000ff0300720c */ /* 0x040fe20003f65270 */
[----:B------:R-:W-:Y:S01]  /*5a50*/  IMAD.MOV.U32 R9, RZ, RZ, 0x1 ;  /* 0x00000001ff097424 */ /* 0x000fe200078e00ff */
[----:B------:R-:W-:Y:S01]  /*5a60*/  ISETP.NE.OR P0, PT, R3, RZ, !P0 ;  /* 0x000000ff0300720c */ /* 0x000fe20004705670 */
[----:B------:R-:W-:Y:S01]  /*5a70*/  IMAD.MOV.U32 R8, RZ, RZ, 0x1 ;  /* 0x00000001ff087424 */ /* 0x000fe200078e00ff */
[----:B------:R-:W-:Y:S01]  /*5a80*/  ULDC UR4, c[0x0][0x600] ;  /* 0x0001800000047ab9 */ /* 0x000fe20000000800 */
[----:B------:R-:W-:Y:S01]  /*5a90*/  IMAD.MOV.U32 R0, RZ, RZ, RZ ;  /* 0x000000ffff007224 */ /* 0x000fe200078e00ff */
[----:B------:R-:W-:Y:S01]  /*5aa0*/  UMOV UR7, 0x1 ;  /* 0x0000000100077882 */ /* 0x000fe20000000000 */
[----:B------:R-:W-:-:S02]  /*5ab0*/  UIADD3 UR19, UR39, 0x1, URZ ;  /* 0x0000000127137890 */ /* 0x000fc4000fffe03f */
[----:B------:R-:W-:Y:S02]  /*5ac0*/  ULOP3.LUT UR22, UR36, 0x2, URZ, 0xfc, !UPT ;  /* 0x0000000224167892 */ /* 0x000fe4000f8efc3f */
[----:B------:R-:W-:Y:S02]  /*5ad0*/  UIADD3 UR4, UR4, -0x1, URZ ;  /* 0xffffffff04047890 */ /* 0x000fe4000fffe03f */
[----:B------:R-:W-:Y:S02]  /*5ae0*/  USHF.L.U32 UR5, UR7, UR5, URZ ;  /* 0x0000000507057299 */ /* 0x000fe4000800063f */
[----:B------:R-:W-:Y:S01]  /*5af0*/  ULOP3.LUT UR6, URZ, UR6, URZ, 0x33, !UPT ;  /* 0x000000063f067292 */ /* 0x000fe2000f8e333f */
[----:B------:R-:W-:-:S11]  /*5b00*/  ULDC.64 UR20, c[0x0][0x198] ;  /* 0x0000660000147ab9 */ /* 0x000fd60000000a00 */
.L_x_178:
[----:B------:R-:W-:-:S03]  /*5b10*/  UMOV UR7, 0xffffffff ;  /* 0xffffffff00077882 */ /* 0x000fc60000000000 */
[----:B------:R-:W-:Y:S05]  /*5b20*/  BRA.DIV UR7, `(.L_x_167) ;  /* 0x0000000e07e47947 */ /* 0x000fea000b800000 */
[----:B------:R-:W-:-:S13]  /*5b30*/  ELECT P6, URZ, PT ;  /* 0x00000000003f782f */ /* 0x000fda00038c0000 */
.L_x_191:
[----:B------:R-:W0:Y:S01]  /*5b40*/  LDC R3, c[0x0][0x28c] ;  /* 0x0000a300ff037b82 */ /* 0x000e220000000800 */
[----:B------:R-:W-:Y:S01]  /*5b50*/  BSSY B1, `(.L_x_168) ;  /* 0x0000038000017945 */ /* 0x000fe20003800000 */
[----:B0-----:R-:W-:-:S13]  /*5b60*/  ISETP.LT.OR P6, PT, R3, 0x1, !P6 ;  /* 0x000000010300780c */ /* 0x001fda00077c1670 */
[----:B------:R-:W-:Y:S05]  /*5b70*/  @P6 BRA `(.L_x_169) ;  /* 0x0000000000d46947 */ /* 0x000fea0003800000 */
[----:B------:R-:W-:Y:S02]  /*5b80*/  IMAD.SHL.U32 R18, R18, 0x80, RZ ;  /* 0x0000008012127824 */ /* 0x000fe400078e00ff */
[----:B------:R-:W-:Y:S02]  /*5b90*/  IMAD.SHL.U32 R19, R19, 0x40, RZ ;  /* 0x0000004013137824 */ /* 0x000fe400078e00ff */
[----:B------:R-:W-:Y:S02]  /*5ba0*/  IMAD.MOV.U32 R11, RZ, RZ, RZ ;  /* 0x000000ffff0b7224 */ /* 0x000fe400078e00ff */
[----:B------:R-:W-:Y:S02]  /*5bb0*/  IMAD.U32 R12, RZ, RZ, UR19 ;  /* 0x00000013ff0c7e24 */ /* 0x000fe4000f8e00ff */
[----:B------:R-:W-:Y:S02]  /*5bc0*/  IMAD.MOV.U32 R3, RZ, RZ, R8 ;  /* 0x000000ffff037224 */ /* 0x000fe400078e0008 */
[----:B------:R-:W-:-:S07]  /*5bd0*/  IMAD.MOV.U32 R4, RZ, RZ, R0 ;  /* 0x000000ffff047224 */ /* 0x000fce00078e0000 */
.L_x_173:
[----:B------:R-:W0:Y:S01]  /*5be0*/  S2R R6, SR_CgaCtaId ;  /* 0x0000000000067919 */ /* 0x000e220000008800 */
[----:B------:R-:W-:-:S04]  /*5bf0*/  MOV R5, 0x400 ;  /* 0x0000040000057802 */ /* 0x000fc80000000f00 */
[----:B0-----:R-:W-:Y:S02]  /*5c00*/  LEA R7, R6, R5, 0x18 ;  /* 0x0000000506077211 */ /* 0x001fe400078ec0ff */
[----:B------:R-:W-:Y:S01]  /*5c10*/  SHF.L.U32 R5, R3, 0x1f, RZ ;  /* 0x0000001f03057819 */ /* 0x000fe200000006ff */
[----:B------:R-:W0:Y:S02]  /*5c20*/  @!P3 LDC R6, c[0x0][0x500] ;  /* 0x00014000ff06bb82 */ /* 0x000e240000000800 */
[----:B------:R-:W-:-:S04]  /*5c30*/  IMAD R10, R4, 0x8, R7 ;  /* 0x00000008040a7824 */ /* 0x000fc800078e0207 */
[----:B------:R-:W1:Y:S02]  /*5c40*/  SYNCS.PHASECHK.TRANS64.TRYWAIT P1, [R10+URZ+0x20], R5 ;  /* 0x000020050a0075a7 */ /* 0x000e64000802017f */
[----:B-1----:R-:W-:Y:S05]  /*5c50*/  @!P1 BRA `(.L_x_170) ;  /* 0x0000000c00b89947 */ /* 0x002fea0003800000 */
.L_x_192:
[----:B------:R-:W-:Y:S01]  /*5c60*/  UPRMT UR7, UR22, 0x9910, URZ ;  /* 0x0000991016077896 */ /* 0x000fe2000800003f */
[----:B0-----:R0:W-:Y:S03]  /*5c70*/  @!P3 SYNCS.ARRIVE.TRANS64 RZ, [R10+URZ], R6 ;  /* 0x000000060affb9a7 */ /* 0x0011e6000800003f */
[----:B------:R-:W-:-:S06]  /*5c80*/  UISETP.NE.AND UP0, UPT, UR7, 0x2, UPT ;  /* 0x000000020700788c */ /* 0x000fcc000bf05270 */
[----:B------:R-:W-:-:S13]  /*5c90*/  PLOP3.LUT P1, PT, PT, PT, UP0, 0x80, 0x0 ;  /* 0x000000000000781c */ /* 0x000fda0003f2f008 */
[----:B0-----:R-:W-:Y:S05]  /*5ca0*/  @P1 BRA `(.L_x_171) ;  /* 0x0000000000041947 */ /* 0x001fea0003800000 */
[----:B------:R-:W-:Y:S01]  /*5cb0*/  BPT.TRAP 0x1 ;  /* 0x000000040000795c */ /* 0x000fe20000300000 */
.L_x_171:
[----:B------:R-:W-:Y:S05]  /*5cc0*/  @P0 BRA `(.L_x_172) ;  /* 0x0000000000040947 */ /* 0x000fea0003800000 */
[----:B------:R-:W-:Y:S01]  /*5cd0*/  BPT.TRAP 0x1 ;  /* 0x000000040000795c */ /* 0x000fe20000300000 */
.L_x_172:
[--C-:B-1----:R-:W-:Y:S01]  /*5ce0*/  IMAD R5, R4, 0x1000, R7.reuse ;  /* 0x0000100004057824 */ /* 0x102fe200078e0207 */
[----:B------:R-:W-:Y:S01]  /*5cf0*/  R2UR UR9, R10 ;  /* 0x000000000a0972ca */ /* 0x000fe200000e0000 */
[----:B------:R-:W-:Y:S01]  /*5d00*/  IMAD R7, R4, 0x2000, R7 ;  /* 0x0000200004077824 */ /* 0x000fe200078e0207 */
[----:B------:R-:W-:Y:S01]  /*5d10*/  UIADD3 UR14, UP0, UR20, 0xf0, URZ ;  /* 0x000000f0140e7890 */ /* 0x000fe2000ff1e03f */
[----:B------:R-:W-:Y:S01]  /*5d20*/  VIADD R12, R12, 0xffffffff ;  /* 0xffffffff0c0c7836 */ /* 0x000fe20000000000 */
[----:B------:R-:W-:Y:S01]  /*5d30*/  R2UR UR7, R5 ;  /* 0x00000000050772ca */ /* 0x000fe200000e0000 */
[----:B------:R-:W-:Y:S01]  /*5d40*/  UIADD3 UR24, UP1, UR20, 0x1f0, URZ ;  /* 0x000001f014187890 */ /* 0x000fe2000ff3e03f */
[----:B------:R-:W-:Y:S01]  /*5d50*/  R2UR UR8, R7 ;  /* 0x00000000070872ca */ /* 0x000fe200000e0000 */
[----:B------:R-:W-:Y:S01]  /*5d60*/  UIADD3.X UR15, URZ, UR21, URZ, UP0, !UPT ;  /* 0x000000153f0f7290 */ /* 0x000fe200087fe43f */
[----:B------:R-:W-:Y:S01]  /*5d70*/  R2UR UR11, R19 ;  /* 0x00000000130b72ca */ /* 0x000fe200000e0000 */
[----:B------:R-:W-:Y:S01]  /*5d80*/  VIADD R4, R4, 0x1 ;  /* 0x0000000104047836 */ /* 0x000fe20000000000 */
[C---:B------:R-:W-:Y:S01]  /*5d90*/  R2UR UR10, R11.reuse ;  /* 0x000000000b0a72ca */ /* 0x040fe200000e0000 */
[----:B------:R-:W-:Y:S01]  /*5da0*/  UIADD3.X UR25, URZ, UR21, URZ, UP1, !UPT ;  /* 0x000000153f197290 */ /* 0x000fe20008ffe43f */
[----:B------:R-:W-:Y:S01]  /*5db0*/  R2UR UR12, R2 ;  /* 0x00000000020c72ca */ /* 0x000fe200000e0000 */
[----:B------:R-:W-:Y:S01]  /*5dc0*/  UMOV UR16, 0x0 ;  /* 0x0000000000107882 */ /* 0x000fe20000000000 */
[----:B------:R-:W-:Y:S01]  /*5dd0*/  R2UR UR18, R18 ;  /* 0x00000000121272ca */ /* 0x000fe200000e0000 */
[----:B------:R-:W-:Y:S01]  /*5de0*/  UMOV UR17, 0x10000000 ;  /* 0x1000000000117882 */ /* 0x000fe20000000000 */
[----:B------:R-:W-:Y:S01]  /*5df0*/  ISETP.GT.AND P2, PT, R12, 0x1, PT ;  /* 0x000000010c00780c */ /* 0x000fe20003f44270 */
[----:B------:R-:W-:Y:S01]  /*5e00*/  UIADD3 UR7, UR7, 0x180, URZ ;  /* 0x0000018007077890 */ /* 0x000fe2000fffe03f */
[----:B------:R-:W-:Y:S01]  /*5e10*/  ISETP.NE.AND P1, PT, R4, 0x4, PT ;  /* 0x000000040400780c */ /* 0x000fe20003f25270 */
[----:B------:R-:W-:Y:S01]  /*5e20*/  UIADD3 UR13, UR8, 0x4180, URZ ;  /* 0x00004180080d7890 */ /* 0x000fe2000fffe03f */
[----:B------:R-:W-:-:S02]  /*5e30*/  VIADD R11, R11, 0x40 ;  /* 0x000000400b0b7836 */ /* 0x000fc40000000000 */
[----:B------:R-:W-:Y:S02]  /*5e40*/  SEL R6, RZ, 0x1, P1 ;  /* 0x00000001ff067807 */ /* 0x000fe40000800000 */
[----:B------:R-:W-:Y:S01]  /*5e50*/  UMOV UR8, UR7 ;  /* 0x0000000700087c82 */ /* 0x000fe20008000000 */
[----:B------:R-:W-:Y:S01]  /*5e60*/  SEL R4, R4, RZ, P1 ;  /* 0x000000ff04047207 */ /* 0x000fe20000800000 */
[----:B------:R0:W-:Y:S01]  /*5e70*/  UTMALDG.3D [UR8], [UR14], desc[UR16] ;  /* 0x000010080e0075b4 */ /* 0x0001e20008011000 */
[----:B------:R-:W-:Y:S01]  /*5e80*/  LOP3.LUT R3, R3, R6, RZ, 0x3c, !PT ;  /* 0x0000000603037212 */ /* 0x000fe200078e3cff */
[----:B0-----:R-:W-:Y:S01]  /*5e90*/  UMOV UR8, UR13 ;  /* 0x0000000d00087c82 */ /* 0x001fe20008000000 */
[----:B------:R-:W-:Y:S02]  /*5ea0*/  UMOV UR11, UR18 ;  /* 0x00000012000b7c82 */ /* 0x000fe40008000000 */
[----:B------:R0:W-:Y:S02]  /*5eb0*/  UTMALDG.3D [UR8], [UR24], desc[UR16] ;  /* 0x00001008180075b4 */ /* 0x0001e40008011000 */
[----:B0-----:R-:W-:Y:S05]  /*5ec0*/  @P2 BRA `(.L_x_173) ;  /* 0xfffffffc00442947 */ /* 0x001fea000383ffff */
.L_x_169:
[----:B------:R-:W-:Y:S05]  /*5ed0*/  BSYNC B1 ;  /* 0x0000000000017941 */ /* 0x000fea0003800000 */
.L_x_168:
[----:B------:R-:W-:Y:S01]  /*5ee0*/  LOP3.LUT P4, RZ, R9, 0xff, RZ, 0xc0, !PT ;  /* 0x000000ff09ff7812 */ /* 0x000fe2000788c0ff */
[----:B------:R-:W-:Y:S01]  /*5ef0*/  VIADD R0, R0, UR39 ;  /* 0x0000002700007c36 */ /* 0x000fe20008000000 */
[----:B------:R-:W-:Y:S01]  /*5f00*/  ULDC.64 UR8, c[0x0][0x650] ;  /* 0x0001940000087ab9 */ /* 0x000fe20000000a00 */
[----:B------:R-:W-:Y:S01]  /*5f10*/  BSSY B1, `(.L_x_174) ;  /* 0x0000071000017945 */ /* 0x000fe20003800000 */
[----:B------:R-:W-:Y:S01]  /*5f20*/  IMAD.MOV.U32 R19, RZ, RZ, -0x1 ;  /* 0xffffffffff137424 */ /* 0x000fe200078e00ff */
[----:B------:R-:W-:Y:S01]  /*5f30*/  PRMT R9, RZ, 0x7610, R9 ;  /* 0x00007610ff097816 */ /* 0x000fe20000000009 */
[----:B------:R-:W-:Y:S01]  /*5f40*/  IMAD.MOV.U32 R18, RZ, RZ, -0x1 ;  /* 0xffffffffff127424 */ /* 0x000fe200078e00ff */
[C---:B------:R-:W-:Y:S02]  /*5f50*/  ISETP.GT.U32.AND P1, PT, R0.reuse, 0x3, PT ;  /* 0x000000030000780c */ /* 0x040fe40003f24070 */
[----:B------:R-:W-:Y:S02]  /*5f60*/  SHF.R.U32.HI R2, RZ, 0x2, R0 ;  /* 0x00000002ff027819 */ /* 0x000fe40000011600 */
[----:B------:R-:W-:-:S02]  /*5f70*/  LOP3.LUT R0, R0, 0x3, RZ, 0xc0, !PT ;  /* 0x0000000300007812 */ /* 0x000fc400078ec0ff */
[----:B------:R-:W0:Y:S01]  /*5f80*/  @P4 S2R R4, SR_CgaCtaId ;  /* 0x0000000000044919 */ /* 0x000e220000008800 */
[----:B------:R-:W-:Y:S02]  /*5f90*/  @P4 MOV R3, 0x400 ;  /* 0x0000040000034802 */ /* 0x000fe40000000f00 */
[----:B------:R-:W-:-:S04]  /*5fa0*/  LOP3.LUT R2, R2, 0x1, RZ, 0xc0, !PT ;  /* 0x0000000102027812 */ /* 0x000fc800078ec0ff */
[----:B------:R-:W-:Y:S02]  /*5fb0*/  ISETP.NE.U32.AND P2, PT, R2, 0x1, PT ;  /* 0x000000010200780c */ /* 0x000fe40003f45070 */
[----:B0-----:R-:W-:Y:S01]  /*5fc0*/  @P4 LEA R3, R4, R3, 0x18 ;  /* 0x0000000304034211 */ /* 0x001fe200078ec0ff */
[----:B------:R-:W-:-:S03]  /*5fd0*/  IMAD.U32 R4, RZ, RZ, UR39 ;  /* 0x00000027ff047e24 */ /* 0x000fc6000f8e00ff */
[----:B------:R0:W-:Y:S01]  /*5fe0*/  @P4 SYNCS.ARRIVE.TRANS64.A1T0 RZ, [R3+URZ+0x78], RZ ;  /* 0x000078ff03ff49a7 */ /* 0x0001e2000810003f */
[----:B------:R-:W-:Y:S02]  /*5ff0*/  IADD3 R16, P4, R16, UR50, RZ ;  /* 0x0000003210107c10 */ /* 0x000fe4000ff9e0ff */
[----:B------:R-:W-:Y:S02]  /*6000*/  ISETP.LT.U32.AND P1, PT, R4, 0x4, P1 ;  /* 0x000000040400780c */ /* 0x000fe40000f21070 */
[----:B------:R-:W-:Y:S02]  /*6010*/  IADD3.X R17, R17, UR37, RZ, P4, !PT ;  /* 0x0000002511117c10 */ /* 0x000fe4000a7fe4ff */
[----:B------:R-:W-:Y:S02]  /*6020*/  ISETP.GE.U32.AND P4, PT, R16, UR8, PT ;  /* 0x0000000810007c0c */ /* 0x000fe4000bf86070 */
[----:B0-----:R-:W-:Y:S02]  /*6030*/  SEL R3, RZ, 0x1, !P1 ;  /* 0x00000001ff037807 */ /* 0x001fe40004800000 */
[----:B------:R-:W-:-:S02]  /*6040*/  ISETP.GE.U32.AND.EX P1, PT, R17, UR9, PT, P4 ;  /* 0x0000000911007c0c */ /* 0x000fc4000bf26140 */
[----:B------:R-:W-:-:S04]  /*6050*/  ISETP.GT.U32.AND P2, PT, R4, 0x3, !P2 ;  /* 0x000000030400780c */ /* 0x000fc80005744070 */
[----:B------:R-:W-:-:S04]  /*6060*/  SEL R2, RZ, 0x1, !P2 ;  /* 0x00000001ff027807 */ /* 0x000fc80005000000 */
[--C-:B------:R-:W-:Y:S01]  /*6070*/  LOP3.LUT R8, R2, R8, R3.reuse, 0x96, !PT ;  /* 0x0000000802087212 */ /* 0x100fe200078e9603 */
[----:B------:R-:W-:Y:S01]  /*6080*/  IMAD.MOV.U32 R2, RZ, RZ, -0x1 ;  /* 0xffffffffff027424 */ /* 0x000fe200078e00ff */
[----:B------:R-:W-:Y:S01]  /*6090*/  PRMT R3, RZ, 0x7610, R3 ;  /* 0x00007610ff037816 */ /* 0x000fe20000000003 */
[----:B------:R-:W-:Y:S06]  /*60a0*/  @P1 BRA `(.L_x_175) ;  /* 0x00000004005c1947 */ /* 0x000fec0003800000 */
[----:B------:R-:W0:Y:S01]  /*60b0*/  S2UR UR7, SR_CTAID.X ;  /* 0x00000000000779c3 */ /* 0x000e220000002500 */
[----:B------:R-:W-:Y:S01]  /*60c0*/  ULDC.64 UR8, c[0x0][0x628] ;  /* 0x00018a0000087ab9 */ /* 0x000fe20000000a00 */
[----:B------:R-:W-:Y:S01]  /*60d0*/  ULDC UR10, c[0x0][0x150] ;  /* 0x00005400000a7ab9 */ /* 0x000fe20000000800 */
[----:B------:R-:W-:Y:S01]  /*60e0*/  ISETP.NE.U32.AND P1, PT, RZ, UR8, PT ;  /* 0x00000008ff007c0c */ /* 0x000fe2000bf25070 */
[----:B------:R-:W-:Y:S01]  /*60f0*/  ULDC UR11, c[0x0][0x630] ;  /* 0x00018c00000b7ab9 */ /* 0x000fe20000000800 */
[----:B------:R-:W-:Y:S01]  /*6100*/  ULDC UR13, c[0x0][0x154] ;  /* 0x00005500000d7ab9 */ /* 0x000fe20000000800 */
[----:B------:R-:W-:Y:S01]  /*6110*/  IMAD.MOV.U32 R2, RZ, RZ, R16 ;  /* 0x000000ffff027224 */ /* 0x000fe200078e0010 */
[----:B------:R-:W-:Y:S01]  /*6120*/  ISETP.NE.AND.EX P1, PT, RZ, UR9, PT, P1 ;  /* 0x00000009ff007c0c */ /* 0x000fe2000bf25310 */
[----:B------:R-:W1:Y:S01]  /*6130*/  S2UR UR12, SR_CTAID.Y ;  /* 0x00000000000c79c3 */ /* 0x000e620000002600 */
[----:B0-----:R-:W-:-:S05]  /*6140*/  I2FP.F32.U32 R3, UR7 ;  /* 0x0000000700037c45 */ /* 0x001fca0008201000 */
[----:B------:R-:W-:Y:S01]  /*6150*/  FMUL R12, R3, UR10 ;  /* 0x0000000a030c7c20 */ /* 0x000fe20008400000 */
[----:B------:R-:W-:-:S05]  /*6160*/  IMAD.MOV.U32 R3, RZ, RZ, R17 ;  /* 0x000000ffff037224 */ /* 0x000fca00078e0011 */
[----:B------:R-:W-:Y:S05]  /*6170*/  @!P1 BRA `(.L_x_176) ;  /* 0x0000000000289947 */ /* 0x000fea0003800000 */
[----:B------:R-:W-:Y:S02]  /*6180*/  ULDC UR10, c[0x0][0x634] ;  /* 0x00018d00000a7ab9 */ /* 0x000fe40000000800 */
[----:B------:R-:W-:-:S05]  /*6190*/  IADD3 R7, P1, R16, UR10, RZ ;  /* 0x0000000a10077c10 */ /* 0x000fca000ff3e0ff */
[----:B------:R-:W-:-:S04]  /*61a0*/  IMAD.X R11, RZ, RZ, R17, P1 ;  /* 0x000000ffff0b7224 */ /* 0x000fc800008e0611 */
[----:B------:R-:W-:-:S04]  /*61b0*/  IMAD.WIDE.U32 R4, R11, UR8, RZ ;  /* 0x000000080b047c25 */ /* 0x000fc8000f8e00ff */
[----:B------:R-:W-:-:S04]  /*61c0*/  IMAD.WIDE.U32 R4, P1, R7, UR9, R4 ;  /* 0x0000000907047c25 */ /* 0x000fc8000f820004 */
[----:B------:R-:W-:-:S04]  /*61d0*/  IMAD.WIDE.U32 R6, R7, UR8, RZ ;  /* 0x0000000807067c25 */ /* 0x000fc8000f8e00ff */
[----:B------:R-:W-:Y:S01]  /*61e0*/  IMAD.X R3, RZ, RZ, RZ, P1 ;  /* 0x000000ffff037224 */ /* 0x000fe200008e06ff */
[----:B------:R-:W-:Y:S01]  /*61f0*/  IADD3 RZ, P1, R7, R4, RZ ;  /* 0x0000000407ff7210 */ /* 0x000fe20007f3e0ff */
[----:B------:R-:W-:-:S04]  /*6200*/  IMAD.MOV.U32 R2, RZ, RZ, R5 ;  /* 0x000000ffff027224 */ /* 0x000fc800078e0005 */
[----:B------:R-:W-:-:S08]  /*6210*/  IMAD.WIDE.U32.X R2, R11, UR9, R2, P1 ;  /* 0x000000090b027c25 */ /* 0x000fd000088e0402 */
.L_x_176:
[--C-:B------:R-:W-:Y:S01]  /*6220*/  SHF.R.U64 R10, R2, UR11, R3.reuse ;  /* 0x0000000b020a7c19 */ /* 0x100fe20008001203 */
[----:B------:R-:W0:Y:S01]  /*6230*/  F2I.U32.TRUNC.NTZ R12, R12 ;  /* 0x0000000c000c7305 */ /* 0x000e22000020f000 */
[----:B------:R-:W-:Y:S01]  /*6240*/  SHF.R.U32.HI R2, RZ, UR11, R3 ;  /* 0x0000000bff027c19 */ /* 0x000fe20008011603 */
[----:B------:R-:W-:Y:S01]  /*6250*/  ULDC.64 UR8, c[0x0][0x620] ;  /* 0x0001880000087ab9 */ /* 0x000fe20000000a00 */
[----:B------:R-:W-:Y:S01]  /*6260*/  IADD3 R5, P1, RZ, -R10, RZ ;  /* 0x8000000aff057210 */ /* 0x000fe20007f3e0ff */
[----:B------:R-:W-:Y:S01]  /*6270*/  ULDC.64 UR14, c[0x0][0x640] ;  /* 0x00019000000e7ab9 */ /* 0x000fe20000000a00 */
[----:B-1----:R-:W-:Y:S01]  /*6280*/  I2FP.F32.U32 R4, UR12 ;  /* 0x0000000c00047c45 */ /* 0x002fe20008201000 */
[----:B------:R-:W1:Y:S01]  /*6290*/  LDC R14, c[0x0][0x610] ;  /* 0x00018400ff0e7b82 */ /* 0x000e620000000800 */
[----:B------:R-:W-:Y:S01]  /*62a0*/  ULDC UR11, c[0x0][0x658] ;  /* 0x00019600000b7ab9 */ /* 0x000fe20000000800 */
[----:B------:R-:W-:Y:S01]  /*62b0*/  IMAD.X R2, RZ, RZ, ~R2, P1 ;  /* 0x000000ffff027224 */ /* 0x000fe200008e0e02 */
[----:B------:R-:W-:Y:S01]  /*62c0*/  ISETP.NE.U32.AND P1, PT, RZ, UR14, PT ;  /* 0x0000000eff007c0c */ /* 0x000fe2000bf25070 */
[----:B------:R-:W-:Y:S01]  /*62d0*/  FMUL R6, R4, UR13 ;  /* 0x0000000d04067c20 */ /* 0x000fe20008400000 */
[----:B------:R-:W-:Y:S01]  /*62e0*/  ULDC UR13, c[0x0][0x648] ;  /* 0x00019200000d7ab9 */ /* 0x000fe20000000800 */
[----:B------:R-:W-:Y:S01]  /*62f0*/  IMAD R4, R2, UR8, RZ ;  /* 0x0000000802047c24 */ /* 0x000fe2000f8e02ff */
[----:B------:R-:W-:Y:S01]  /*6300*/  ISETP.NE.AND.EX P1, PT, RZ, UR15, PT, P1 ;  /* 0x0000000fff007c0c */ /* 0x000fe2000bf25310 */
[C---:B------:R-:W-:Y:S01]  /*6310*/  IMAD.WIDE.U32 R2, R5.reuse, UR8, R16 ;  /* 0x0000000805027c25 */ /* 0x040fe2000f8e0010 */
[----:B0-----:R-:W-:Y:S01]  /*6320*/  R2UR UR8, R12 ;  /* 0x000000000c0872ca */ /* 0x001fe200000e0000 */
[----:B------:R-:W0:Y:S02]  /*6330*/  F2I.U32.TRUNC.NTZ R6, R6 ;  /* 0x0000000600067305 */ /* 0x000e24000020f000 */
[----:B------:R-:W-:Y:S01]  /*6340*/  IMAD R5, R5, UR9, R4 ;  /* 0x0000000905057c24 */ /* 0x000fe2000f8e0204 */
[----:B------:R-:W-:-:S03]  /*6350*/  ULDC UR9, c[0x0][0x618] ;  /* 0x0001860000097ab9 */ /* 0x000fc60000000800 */
[----:B------:R-:W-:-:S05]  /*6360*/  IMAD.IADD R3, R3, 0x1, R5 ;  /* 0x0000000103037824 */ /* 0x000fca00078e0205 */
[--C-:B------:R-:W-:Y:S02]  /*6370*/  SHF.R.U64 R12, R2, UR9, R3.reuse ;  /* 0x00000009020c7c19 */ /* 0x100fe40008001203 */
[----:B------:R-:W-:Y:S01]  /*6380*/  SHF.R.U32.HI R3, RZ, UR9, R3 ;  /* 0x00000009ff037c19 */ /* 0x000fe20008011603 */
[----:B------:R-:W-:Y:S01]  /*6390*/  ULDC UR9, c[0x0][0x608] ;  /* 0x0001820000097ab9 */ /* 0x000fe20000000800 */
[----:B0-----:R-:W-:Y:S02]  /*63a0*/  R2UR UR10, R6 ;  /* 0x00000000060a72ca */ /* 0x001fe400000e0000 */
[--C-:B------:R-:W-:Y:S02]  /*63b0*/  SHF.R.U64 R13, R12, UR9, R3.reuse ;  /* 0x000000090c0d7c19 */ /* 0x100fe40008001203 */
[----:B------:R-:W-:Y:S01]  /*63c0*/  SHF.R.U32.HI R2, RZ, UR9, R3 ;  /* 0x00000009ff027c19 */ /* 0x000fe20008011603 */
[----:B------:R-:W-:-:S03]  /*63d0*/  UIADD3 UR9, -UR8, URZ, URZ ;  /* 0x0000003f08097290 */ /* 0x000fc6000fffe13f */
[--C-:B------:R-:W-:Y:S01]  /*63e0*/  SHF.R.U64 R15, R13, UR11, R2.reuse ;  /* 0x0000000b0d0f7c19 */ /* 0x100fe20008001202 */
[----:B------:R-:W-:Y:S01]  /*63f0*/  ULDC UR8, c[0x0][0x144] ;  /* 0x0000510000087ab9 */ /* 0x000fe20000000800 */
[----:B------:R-:W-:-:S03]  /*6400*/  SHF.R.U32.HI R3, RZ, UR11, R2 ;  /* 0x0000000bff037c19 */ /* 0x000fc60008011602 */
[----:B------:R-:W-:Y:S01]  /*6410*/  IMAD.MOV.U32 R2, RZ, RZ, R15 ;  /* 0x000000ffff027224 */ /* 0x000fe200078e000f */
[----:B------:R-:W-:Y:S06]  /*6420*/  @!P1 BRA `(.L_x_177) ;  /* 0x0000000000289947 */ /* 0x000fec0003800000 */
        /* <DEDUP_REMOVED lines=10> */
.L_x_177:
[----:B------:R-:W-:Y:S01]  /*64d0*/  UISETP.NE.AND UP0, UPT, UR38, URZ, UPT ;  /* 0x0000003f2600728c */ /* 0x000fe2000bf05270 */
[----:B------:R-:W-:Y:S01]  /*64e0*/  SHF.R.U64 R3, R2, UR13, R3 ;  /* 0x0000000d02037c19 */ /* 0x000fe20008001203 */
[----:B------:R-:W-:Y:S01]  /*64f0*/  UIADD3 UR10, -UR10, URZ, URZ ;  /* 0x0000003f0a0a7290 */ /* 0x000fe2000fffe13f */
[----:B------:R-:W-:Y:S01]  /*6500*/  LOP3.LUT R2, R13, UR6, RZ, 0xc0, !PT ;  /* 0x000000060d027c12 */ /* 0x000fe2000f8ec0ff */
[----:B------:R-:W-:Y:S02]  /*6510*/  UIMAD UR7, UR8, UR9, UR7 ;  /* 0x00000009080772a4 */ /* 0x000fe4000f8e0207 */
[----:B------:R-:W-:Y:S01]  /*6520*/  IMAD.MOV R4, RZ, RZ, -R3 ;  /* 0x000000ffff047224 */ /* 0x000fe200078e0a03 */
[----:B------:R-:W-:Y:S01]  /*6530*/  ULDC UR8, c[0x0][0x148] ;  /* 0x0000520000087ab9 */ /* 0x000fe20000000800 */
[----:B------:R-:W-:Y:S01]  /*6540*/  IMAD R19, R3, UR5, R2 ;  /* 0x0000000503137c24 */ /* 0x000fe2000f8e0202 */
[----:B------:R-:W-:Y:S02]  /*6550*/  LOP3.LUT R3, R12, UR4, RZ, 0xc0, !PT ;  /* 0x000000040c037c12 */ /* 0x000fe4000f8ec0ff */
[----:B------:R-:W-:Y:S01]  /*6560*/  @UP0 UIMAD UR7, UR8, UR10, UR12 ;  /* 0x0000000a080702a4 */ /* 0x000fe2000f8e020c */
[----:B------:R-:W-:-:S02]  /*6570*/  PLOP3.LUT P1, PT, PT, PT, UP0, 0x80, 0x0 ;  /* 0x000000000000781c */ /* 0x000fc40003f2f008 */
[----:B------:R-:W-:Y:S02]  /*6580*/  ULDC UR8, c[0x0][0x638] ;  /* 0x00018e0000087ab9 */ /* 0x000fe40000000800 */
[----:B------:R-:W-:Y:S02]  /*6590*/  IMAD R2, R4, UR8, R15 ;  /* 0x0000000804027c24 */ /* 0x000fe4000f8e020f */
[----:B-1----:R-:W-:Y:S01]  /*65a0*/  IMAD R19, R19, R14, UR7 ;  /* 0x0000000713137e24 */ /* 0x002fe2000f8e020e */
[----:B------:R-:W-:Y:S01]  /*65b0*/  ULDC UR7, c[0x0][0x600] ;  /* 0x0001800000077ab9 */ /* 0x000fe20000000800 */
[----:B------:R-:W-:Y:S02]  /*65c0*/  IMAD.MOV.U32 R4, RZ, RZ, 0x1 ;  /* 0x00000001ff047424 */ /* 0x000fe400078e00ff */
[----:B------:R-:W-:-:S03]  /*65d0*/  IMAD R2, R2, UR7, R3 ;  /* 0x0000000702027c24 */ /* 0x000fc6000f8e0203 */
[----:B------:R-:W-:Y:S02]  /*65e0*/  PRMT R3, R4, 0x7610, R3 ;  /* 0x0000761004037816 */ /* 0x000fe40000000003 */
[----:B------:R-:W-:Y:S02]  /*65f0*/  SEL R18, R2, R19, !P1 ;  /* 0x0000001302127207 */ /* 0x000fe40004800000 */
[----:B------:R-:W-:Y:S01]  /*6600*/  SEL R19, R19, R2, !P1 ;  /* 0x0000000213137207 */ /* 0x000fe20004800000 */
[----:B------:R-:W-:-:S07]  /*6610*/  IMAD.MOV.U32 R2, RZ, RZ, R10 ;  /* 0x000000ffff027224 */ /* 0x000fce00078e000a */
.L_x_175:
[----:B------:R-:W-:Y:S05]  /*6620*/  BSYNC B1 ;  /* 0x0000000000017941 */ /* 0x000fea0003800000 */
.L_x_174:
[----:B------:R-:W-:-:S13]  /*6630*/  LOP3.LUT P1, RZ, R3, 0xff, RZ, 0xc0, !PT ;  /* 0x000000ff03ff7812 */ /* 0x000fda000782c0ff */
[----:B------:R-:W-:Y:S05]  /*6640*/  @P1 BRA `(.L_x_178) ;  /* 0xfffffff400301947 */ /* 0x000fea000383ffff */
[----:B------:R-:W-:Y:S05]  /*6650*/  BSYNC B0 ;  /* 0x0000000000007941 */ /* 0x000fea0003800000 */
.L_x_166:
[----:B------:R-:W-:-:S03]  /*6660*/  UMOV UR7, 0xffffffff ;  /* 0xffffffff00077882 */ /* 0x000fc60000000000 */
[----:B------:R-:W-:Y:S05]  /*6670*/  BRA.DIV UR7, `(.L_x_179) ;  /* 0x0000000607447947 */ /* 0x000fea000b800000 */
[----:B------:R-:W-:-:S13]  /*6680*/  ELECT P6, URZ, PT ;  /* 0x00000000003f782f */ /* 0x000fda00038c0000 */
.L_x_195:
[----:B------:R-:W-:Y:S04]  /*6690*/  BSSY B0, `(.L_x_180) ;  /* 0x000002c000007945 */ /* 0x000fe80003800000 */
[----:B------:R-:W-:Y:S05]  /*66a0*/  @!P6 BRA `(.L_x_181) ;  /* 0x0000000000a8e947 */ /* 0x000fea0003800000 */
[----:B------:R-:W-:-:S04]  /*66b0*/  ULOP3.LUT UR7, UR36, 0x2, URZ, 0xfc, !UPT ;  /* 0x0000000224077892 */ /* 0x000fc8000f8efc3f */
[----:B------:R-:W-:-:S06]  /*66c0*/  UISETP.NE.AND UP0, UPT, UR7, 0x3, UPT ;  /* 0x000000030700788c */ /* 0x000fcc000bf05270 */
[----:B------:R-:W-:-:S13]  /*66d0*/  PLOP3.LUT P0, PT, PT, PT, UP0, 0x80, 0x0 ;  /* 0x000000000000781c */ /* 0x000fda0003f0f008 */
[----:B------:R-:W-:Y:S05]  /*66e0*/  @!P0 BRA `(.L_x_182) ;  /* 0x0000000000048947 */ /* 0x000fea0003800000 */
[----:B------:R-:W-:Y:S01]  /*66f0*/  BPT.TRAP 0x1 ;  /* 0x000000040000795c */ /* 0x000fe20000300000 */
.L_x_182:
[----:B------:R-:W0:Y:S01]  /*6700*/  S2R R3, SR_CgaCtaId ;  /* 0x0000000000037919 */ /* 0x000e220000008800 */
[----:B------:R-:W-:-:S04]  /*6710*/  MOV R2, 0x400 ;  /* 0x0000040000027802 */ /* 0x000fc80000000f00 */
[----:B0-----:R-:W-:Y:S02]  /*6720*/  LEA R3, R3, R2, 0x18 ;  /* 0x0000000203037211 */ /* 0x001fe400078ec0ff */
[----:B------:R-:W-:-:S03]  /*6730*/  SHF.L.U32 R2, R8, 0x1f, RZ ;  /* 0x0000001f08027819 */ /* 0x000fc600000006ff */
[----:B------:R-:W-:-:S04]  /*6740*/  VIADD R3, R3, 0x20 ;  /* 0x0000002003037836 */ /* 0x000fc80000000000 */
[C---:B------:R-:W-:Y:S02]  /*6750*/  IMAD R7, R0.reuse, 0x8, R3 ;  /* 0x0000000800077824 */ /* 0x040fe400078e0203 */
[----:B------:R-:W-:Y:S02]  /*6760*/  VIADD R0, R0, 0x1 ;  /* 0x0000000100007836 */ /* 0x000fe40000000000 */
[----:B------:R-:W0:Y:S03]  /*6770*/  SYNCS.PHASECHK.TRANS64.TRYWAIT P0, [R7+URZ], R2 ;  /* 0x00000002070075a7 */ /* 0x000e26000800017f */
[----:B------:R-:W-:-:S04]  /*6780*/  ISETP.NE.AND P1, PT, R0, 0x4, PT ;  /* 0x000000040000780c */ /* 0x000fc80003f25270 */
[----:B------:R-:W-:Y:S02]  /*6790*/  SEL R5, RZ, 0x1, P1 ;  /* 0x00000001ff057807 */ /* 0x000fe40000800000 */
[----:B------:R-:W-:Y:S02]  /*67a0*/  SEL R0, R0, RZ, P1 ;  /* 0x000000ff00007207 */ /* 0x000fe40000800000 */
[----:B------:R-:W-:-:S03]  /*67b0*/  LOP3.LUT R5, R8, R5, RZ, 0x3c, !PT ;  /* 0x0000000508057212 */ /* 0x000fc600078e3cff */
[----:B------:R-:W-:Y:S01]  /*67c0*/  IMAD R9, R0, 0x8, R3 ;  /* 0x0000000800097824 */ /* 0x000fe200078e0203 */
[----:B------:R-:W-:Y:S01]  /*67d0*/  SHF.L.U32 R4, R5, 0x1f, RZ ;  /* 0x0000001f05047819 */ /* 0x000fe200000006ff */
[----:B0-----:R-:W-:Y:S06]  /*67e0*/  @!P0 BRA `(.L_x_183) ;  /* 0x0000000400088947 */ /* 0x001fec0003800000 */
.L_x_196:
[----:B------:R-:W1:Y:S01]  /*67f0*/  SYNCS.PHASECHK.TRANS64.TRYWAIT P0, [R9+URZ], R4 ;  /* 0x00000004090075a7 */ /* 0x000e62000800017f */
[----:B------:R-:W-:-:S05]  /*6800*/  VIADD R0, R0, 0x1 ;  /* 0x0000000100007836 */ /* 0x000fca0000000000 */
[----:B------:R-:W-:-:S04]  /*6810*/  ISETP.NE.AND P1, PT, R0, 0x4, PT ;  /* 0x000000040000780c */ /* 0x000fc80003f25270 */
[----:B0-----:R-:W-:Y:S02]  /*6820*/  SEL R2, RZ, 0x1, P1 ;  /* 0x00000001ff027807 */ /* 0x001fe40000800000 */
[----:B------:R-:W-:Y:S02]  /*6830*/  SEL R0, R0, RZ, P1 ;  /* 0x000000ff00007207 */ /* 0x000fe40000800000 */
[----:B------:R-:W-:-:S03]  /*6840*/  LOP3.LUT R7, R5, R2, RZ, 0x3c, !PT ;  /* 0x0000000205077212 */ /* 0x000fc600078e3cff */
[----:B------:R-:W-:Y:S01]  /*6850*/  IMAD R6, R0, 0x8, R3 ;  /* 0x0000000800067824 */ /* 0x000fe200078e0203 */
[----:B------:R-:W-:Y:S01]  /*6860*/  SHF.L.U32 R5, R7, 0x1f, RZ ;  /* 0x0000001f07057819 */ /* 0x000fe200000006ff */
[----:B-1----:R-:W-:Y:S06]  /*6870*/  @!P0 BRA `(.L_x_184) ;  /* 0x0000000000f88947 */ /* 0x002fec0003800000 */
.L_x_197:
[----:B------:R-:W1:Y:S01]  /*6880*/  SYNCS.PHASECHK.TRANS64.TRYWAIT P0, [R6+URZ], R5 ;  /* 0x00000005060075a7 */ /* 0x000e62000800017f */
[----:B------:R-:W-:-:S05]  /*6890*/  VIADD R0, R0, 0x1 ;  /* 0x0000000100007836 */ /* 0x000fca0000000000 */
[----:B------:R-:W-:-:S04]  /*68a0*/  ISETP.NE.AND P1, PT, R0, 0x4, PT ;  /* 0x000000040000780c */ /* 0x000fc80003f25270 */
[----:B------:R-:W-:Y:S02]  /*68b0*/  SEL R2, RZ, 0x1, P1 ;  /* 0x00000001ff027807 */ /* 0x000fe40000800000 */
[----:B------:R-:W-:Y:S02]  /*68c0*/  SEL R0, R0, RZ, P1 ;  /* 0x000000ff00007207 */ /* 0x000fe40000800000 */
[----:B------:R-:W-:Y:S01]  /*68d0*/  LOP3.LUT R2, R7, R2, RZ, 0x3c, !PT ;  /* 0x0000000207027212 */ /* 0x000fe200078e3cff */
[----:B-1----:R-:W-:Y:S06]  /*68e0*/  @!P0 BRA `(.L_x_185) ;  /* 0x0000000000f08947 */ /* 0x002fec0003800000 */
.L_x_198:
[----:B------:R-:W-:Y:S01]  /*68f0*/  IMAD R3, R0, 0x8, R3 ;  /* 0x0000000800037824 */ /* 0x000fe200078e0203 */
[----:B------:R-:W-:-:S07]  /*6900*/  SHF.L.U32 R0, R2, 0x1f, RZ ;  /* 0x0000001f02007819 */ /* 0x000fce00000006ff */
.L_x_186:
[----:B--2---:R2:W3:Y:S02]  /*6910*/  SYNCS.PHASECHK.TRANS64.TRYWAIT P0, [R3+URZ], R0 ;  /* 0x00000000030075a7 */ /* 0x0044e4000800017f */
[----:B---3--:R-:W-:Y:S05]  /*6920*/  @!P0 NANOSLEEP.SYNCS 0x989680 ;  /* 0x009896800000895d */ /* 0x008fea0003900000 */
[----:B------:R-:W3:Y:S02]  /*6930*/  @!P0 SYNCS.PHASECHK.TRANS64 P0, [R3+URZ], R0 ;  /* 0x00000000030085a7 */ /* 0x000ee4000800007f */
[----:B---3--:R-:W-:Y:S05]  /*6940*/  @!P0 BRA `(.L_x_186) ;  /* 0xfffffffc00f08947 */ /* 0x008fea000383ffff */
.L_x_181:
[----:B------:R-:W-:Y:S05]  /*6950*/  BSYNC B0 ;  /* 0x0000000000007941 */ /* 0x000fea0003800000 */
.L_x_180:
[----:B------:R-:W-:Y:S05]  /*6960*/  EXIT ;  /* 0x000000000000794d */ /* 0x000fea0003800000 */
.L_x_14:
[----:B0-----:R0:W1:Y:S02]  /*6970*/  SYNCS.PHASECHK.TRANS64.TRYWAIT P0, [R93+URZ], R0 ;  /* 0x000000005d0075a7 */ /* 0x001064000800017f */
[----:B-1----:R-:W-:Y:S05]  /*6980*/  @!P0 NANOSLEEP.SYNCS 0x989680 ;  /* 0x009896800000895d */ /* 0x002fea0003900000 */
[----:B------:R-:W1:Y:S02]  /*6990*/  @!P0 SYNCS.PHASECHK.TRANS64 P0, [R93+URZ], R0 ;  /* 0x000000005d0085a7 */ /* 0x000e64000800007f */
[----:B-1----:R-:W-:Y:S05]  /*69a0*/  @!P0 BRA `(.L_x_14) ;  /* 0xfffffffc00f08947 */ /* 0x002fea000383ffff */
[----:B------:R-:W-:Y:S05]  /*69b0*/  BRA `(.L_x_187) ;  /* 0xffffffac00147947 */ /* 0x000fea000383ffff */
.L_x_19:
[----:B-1----:R1:W2:Y:S02]  /*69c0*/  SYNCS.PHASECHK.TRANS64.TRYWAIT P1, [R3+URZ], R0 ;  /* 0x00000000030075a7 */ /* 0x0022a4000802017f */
[----:B--2---:R-:W-:Y:S05]  /*69d0*/  @!P1 NANOSLEEP.SYNCS 0x989680 ;  /* 0x009896800000995d */ /* 0x004fea0003900000 */
[----:B------:R-:W2:Y:S02]  /*69e0*/  @!P1 SYNCS.PHASECHK.TRANS64 P1, [R3+URZ], R0 ;  /* 0x00000000030095a7 */ /* 0x000ea4000802007f */
[----:B--2---:R-:W-:Y:S05]  /*69f0*/  @!P1 BRA `(.L_x_19) ;  /* 0xfffffffc00f09947 */ /* 0x004fea000383ffff */
[----:B------:R-:W-:Y:S05]  /*6a00*/  BRA `(.L_x_18) ;  /* 0xffffffac00807947 */ /* 0x000fea000383ffff */
.L_x_24:
[----:B-1----:R-:W-:-:S04]  /*6a10*/  IMAD.U32 R4, RZ, RZ, UR4 ;  /* 0x00000004ff047e24 */ /* 0x002fc8000f8e00ff */
[----:B------:R1:W2:Y:S03]  /*6a20*/  SYNCS.PHASECHK.TRANS64.TRYWAIT P1, [R4+URZ], R3 ;  /* 0x00000003040075a7 */ /* 0x0002a6000802017f */
[----:B--2---:R-:W-:Y:S05]  /*6a30*/  @!P1 NANOSLEEP.SYNCS 0x989680 ;  /* 0x009896800000995d */ /* 0x004fea0003900000 */
[----:B------:R-:W2:Y:S02]  /*6a40*/  @!P1 SYNCS.PHASECHK.TRANS64 P1, [R4+URZ], R3 ;  /* 0x00000003040095a7 */ /* 0x000ea4000802007f */
[----:B--2---:R-:W-:Y:S05]  /*6a50*/  @!P1 BRA `(.L_x_24) ;  /* 0xfffffffc00ec9947 */ /* 0x004fea000383ffff */
[----:B------:R-:W-:Y:S05]  /*6a60*/  BRA `(.L_x_23) ;  /* 0xffffffac00f87947 */ /* 0x000fea000383ffff */
.L_x_30:
[----:B--2---:R2:W3:Y:S02]  /*6a70*/  SYNCS.PHASECHK.TRANS64.TRYWAIT P0, [R93+URZ+0x10], R0 ;  /* 0x000010005d0075a7 */ /* 0x0044e4000800017f */
[----:B---3--:R-:W-:Y:S05]  /*6a80*/  @!P0 NANOSLEEP.SYNCS 0x989680 ;  /* 0x009896800000895d */ /* 0x008fea0003900000 */
[----:B------:R-:W3:Y:S02]  /*6a90*/  @!P0 SYNCS.PHASECHK.TRANS64 P0, [R93+URZ+0x10], R0 ;  /* 0x000010005d0085a7 */ /* 0x000ee4000800007f */
[----:B---3--:R-:W-:Y:S05]  /*6aa0*/  @!P0 BRA `(.L_x_30) ;  /* 0xfffffffc00f08947 */ /* 0x008fea000383ffff */
[----:B------:R-:W-:Y:S05]  /*6ab0*/  BRA `(.L_x_188) ;  /* 0xffffffb000f47947 */ /* 0x000fea000383ffff */
.L_x_167:
[----:B------:R-:W-:Y:S01]  /*6ac0*/  BSSY B1, `(.L_x_189) ;  /* 0x0000006000017945 */ /* 0x000fe20003800000 */
[----:B------:R-:W-:-:S07]  /*6ad0*/  IMAD.MOV.U32 R15, RZ, RZ, -0x1 ;  /* 0xffffffffff0f7424 */ /* 0x000fce00078e00ff */
[----:B------:R-:W-:Y:S05]  /*6ae0*/  WARPSYNC.COLLECTIVE R15, `(.L_x_190) ;  /* 0x000000000f0c7348 */ /* 0x000fea0003c00000 */
[----:B------:R-:W-:Y:S02]  /*6af0*/  ELECT P6, UR62, PT ;  /* 0x00000000003e782f */ /* 0x000fe400038c0000 */
[----:B------:R-:W-:Y:S01]  /*6b00*/  MOV R14, UR62 ;  /* 0x0000003e000e7c02 */ /* 0x000fe20008000f00 */
[----:B------:R-:W-:Y:S10]  /*6b10*/  ENDCOLLECTIVE ;  /* 0x000000000000791b */ /* 0x000ff40003800000 */
.L_x_190:
[----:B------:R-:W-:Y:S05]  /*6b20*/  BSYNC B1 ;  /* 0x0000000000017941 */ /* 0x000fea0003800000 */
.L_x_189:
[----:B------:R-:W-:Y:S05]  /*6b30*/  BRA `(.L_x_191) ;  /* 0xfffffff000007947 */ /* 0x000fea000383ffff */
.L_x_170:
[----:B-1----:R1:W2:Y:S02]  /*6b40*/  SYNCS.PHASECHK.TRANS64.TRYWAIT P1, [R10+URZ+0x20], R5 ;  /* 0x000020050a0075a7 */ /* 0x0022a4000802017f */
[----:B--2---:R-:W-:Y:S05]  /*6b50*/  @!P1 NANOSLEEP.SYNCS 0x989680 ;  /* 0x009896800000995d */ /* 0x004fea0003900000 */
[----:B------:R-:W2:Y:S02]  /*6b60*/  @!P1 SYNCS.PHASECHK.TRANS64 P1, [R10+URZ+0x20], R5 ;  /* 0x000020050a0095a7 */ /* 0x000ea4000802007f */
[----:B--2---:R-:W-:Y:S05]  /*6b70*/  @!P1 BRA `(.L_x_170) ;  /* 0xfffffffc00f09947 */ /* 0x004fea000383ffff */
[----:B------:R-:W-:Y:S05]  /*6b80*/  BRA `(.L_x_192) ;  /* 0xfffffff000347947 */ /* 0x000fea000383ffff */
.L_x_179:
[----:B------:R-:W-:Y:S01]  /*6b90*/  BSSY B0, `(.L_x_193) ;  /* 0x0000006000007945 */ /* 0x000fe20003800000 */
[----:B------:R-:W-:-:S07]  /*6ba0*/  IMAD.MOV.U32 R15, RZ, RZ, -0x1 ;  /* 0xffffffffff0f7424 */ /* 0x000fce00078e00ff */
[----:B------:R-:W-:Y:S05]  /*6bb0*/  WARPSYNC.COLLECTIVE R15, `(.L_x_194) ;  /* 0x000000000f0c7348 */ /* 0x000fea0003c00000 */
[----:B------:R-:W-:Y:S02]  /*6bc0*/  ELECT P6, UR62, PT ;  /* 0x00000000003e782f */ /* 0x000fe400038c0000 */
[----:B------:R-:W-:Y:S01]  /*6bd0*/  MOV R14, UR62 ;  /* 0x0000003e000e7c02 */ /* 0x000fe20008000f00 */
[----:B------:R-:W-:Y:S10]  /*6be0*/  ENDCOLLECTIVE ;  /* 0x000000000000791b */ /* 0x000ff40003800000 */
.L_x_194:
[----:B------:R-:W-:Y:S05]  /*6bf0*/  BSYNC B0 ;  /* 0x0000000000007941 */ /* 0x000fea0003800000 */
.L_x_193:
[----:B------:R-:W-:Y:S05]  /*6c00*/  BRA `(.L_x_195) ;  /* 0xfffffff800a07947 */ /* 0x000fea000383ffff */
.L_x_183:
[----:B0-----:R0:W1:Y:S02]  /*6c10*/  SYNCS.PHASECHK.TRANS64.TRYWAIT P0, [R7+URZ], R2 ;  /* 0x00000002070075a7 */ /* 0x001064000800017f */
[----:B-1----:R-:W-:Y:S05]  /*6c20*/  @!P0 NANOSLEEP.SYNCS 0x989680 ;  /* 0x009896800000895d */ /* 0x002fea0003900000 */
[----:B------:R-:W1:Y:S02]  /*6c30*/  @!P0 SYNCS.PHASECHK.TRANS64 P0, [R7+URZ], R2 ;  /* 0x00000002070085a7 */ /* 0x000e64000800007f */
[----:B-1----:R-:W-:Y:S05]  /*6c40*/  @!P0 BRA `(.L_x_183) ;  /* 0xfffffffc00f08947 */ /* 0x002fea000383ffff */
[----:B------:R-:W-:Y:S05]  /*6c50*/  BRA `(.L_x_196) ;  /* 0xfffffff800e47947 */ /* 0x000fea000383ffff */
.L_x_184:
[----:B0-----:R0:W1:Y:S02]  /*6c60*/  SYNCS.PHASECHK.TRANS64.TRYWAIT P0, [R9+URZ], R4 ;  /* 0x00000004090075a7 */ /* 0x001064000800017f */
[----:B-1----:R-:W-:Y:S05]  /*6c70*/  @!P0 NANOSLEEP.SYNCS 0x989680 ;  /* 0x009896800000895d */ /* 0x002fea0003900000 */
[----:B------:R-:W1:Y:S02]  /*6c80*/  @!P0 SYNCS.PHASECHK.TRANS64 P0, [R9+URZ], R4 ;  /* 0x00000004090085a7 */ /* 0x000e64000800007f */
[----:B-1----:R-:W-:Y:S05]  /*6c90*/  @!P0 BRA `(.L_x_184) ;  /* 0xfffffffc00f08947 */ /* 0x002fea000383ffff */
[----:B------:R-:W-:Y:S05]  /*6ca0*/  BRA `(.L_x_197) ;  /* 0xfffffff800f47947 */ /* 0x000fea000383ffff */
.L_x_185:
[----:B-1----:R1:W2:Y:S02]  /*6cb0*/  SYNCS.PHASECHK.TRANS64.TRYWAIT P0, [R6+URZ], R5 ;  /* 0x00000005060075a7 */ /* 0x0022a4000800017f */
[----:B--2---:R-:W-:Y:S05]  /*6cc0*/  @!P0 NANOSLEEP.SYNCS 0x989680 ;  /* 0x009896800000895d */ /* 0x004fea0003900000 */
[----:B------:R-:W2:Y:S02]  /*6cd0*/  @!P0 SYNCS.PHASECHK.TRANS64 P0, [R6+URZ], R5 ;  /* 0x00000005060085a7 */ /* 0x000ea4000800007f */
[----:B--2---:R-:W-:Y:S05]  /*6ce0*/  @!P0 BRA `(.L_x_185) ;  /* 0xfffffffc00f08947 */ /* 0x004fea000383ffff */
[----:B------:R-:W-:Y:S05]  /*6cf0*/  BRA `(.L_x_198) ;  /* 0xfffffff800fc7947 */ /* 0x000fea000383ffff */
.L_x_199:
[----:B------:R-:W-:-:S00]  /*6d00*/  BRA `(.L_x_199) ;  /* 0xfffffffc00fc7947 */ /* 0x000fc0000383ffff */
[----:B------:R-:W-:-:S00]  /*6d10*/  NOP ;  /* 0x0000000000007918 */ /* 0x000fc00000000000 */
        /* <DEDUP_REMOVED lines=14> */
.L_x_200:


//--------------------- .nv.global.init           --------------------------
	.section	.nv.global.init,"aw",@progbits
.nv.global.init:
	.type		$str$22,@object
	.size		$str$22,($str$23 - $str$22)
$str$22:
        /*0000*/ 	.byte	0x6b, 0x5f, 0x74, 0x69, 0x6c, 0x65, 0x5f, 0x63, 0x6f, 0x75, 0x6e, 0x74, 0x20, 0x3e, 0x3d, 0x20
        /*0010*/ 	.byte	0x31, 0x00
	.type		$str$23,@object
	.size		$str$23,(__unnamed_1 - $str$23)
$str$23:
        /*0012*/ 	.byte	0x2f, 0x74, 0x6d, 0x70, 0x2f, 0x63, 0x75, 0x74, 0x6c, 0x61, 0x73, 0x73, 0x5f, 0x73, 0x77, 0x65
        /*0022*/ 	.byte	0x65, 0x70, 0x5f, 0x73, 0x72, 0x63, 0x2f, 0x69, 0x6e, 0x63, 0x6c, 0x75, 0x64, 0x65, 0x2f, 0x63
        /*0032*/ 	.byte	0x75, 0x74, 0x6c, 0x61, 0x73, 0x73, 0x2f, 0x67, 0x65, 0x6d, 0x6d, 0x2f, 0x63, 0x6f, 0x6c, 0x6c
        /*0042*/ 	.byte	0x65, 0x63, 0x74, 0x69, 0x76, 0x65, 0x2f, 0x73, 0x6d, 0x39, 0x30, 0x5f, 0x6d, 0x6d, 0x61, 0x5f
        /*0052*/ 	.byte	0x74, 0x6d, 0x61, 0x5f, 0x67, 0x6d, 0x6d, 0x61, 0x5f, 0x73, 0x73, 0x5f, 0x77, 0x61, 0x72, 0x70
        /*0062*/ 	.byte	0x73, 0x70, 0x65, 0x63, 0x69, 0x61, 0x6c, 0x69, 0x7a, 0x65, 0x64, 0x2e, 0x68, 0x70, 0x70, 0x00
	.type		__unnamed_1,@object
	.size		__unnamed_1,(.L_0 - __unnamed_1)
__unnamed_1:
        /*0072*/ 	.byte	0x76, 0x6f, 0x69, 0x64, 0x20, 0x63, 0x75, 0x74, 0x6c, 0x61, 0x73, 0x73, 0x3a, 0x3a, 0x67, 0x65
        /* <DEDUP_REMOVED lines=171> */
        /*0b32*/ 	.byte	0x3a, 0x69, 0x64, 0x65, 0x6e, 0x74, 0x69, 0x74, 0x79, 0x5d, 0x00
.L_0:


//--------------------- .nv.shared._ZN7cutlass13device_kernelINS_4gemm6kernel13GemmUniversalIN4cute5tupleIJiiiiEEENS1_10collective13CollectiveMmaINS1_34MainloopSm90TmaGmmaWarpSpecializedILi4ENS5_IJNS4_1CILi1EEESB_SB_EEENS1_32KernelTmaWarpSpecializedPingpongEEENS5_IJNSA_ILi64EEENSA_ILi128EEESF_EEEaNS5_IJlSB_lEEEaSI_NS4_8TiledMMAINS4_8MMA_AtomIJNS4_4SM904GMMA27MMA_64x128x32_S32S8S8_SS_TNEEEENS4_6LayoutISC_NS5_IJNSA_ILi0EEESQ_SQ_EEEEENS5_IJNS4_10UnderscoreEST_ST_EEEEENS4_13SM90_TMA_LOADENS4_14ComposedLayoutINS4_7SwizzleILi2ELi4ELi3EEENS4_18smem_ptr_flag_bitsILi8EEENSP_INS5_IJNSA_ILi8EEESF_EEENS5_IJSF_SB_EEEEEEEvNS4_8identityESW_S16_vS17_EENS_8epilogue10collective6detail29Sm90TmaWarpSpecializedAdapterINS1A_15DefaultEpilogueIaSI_SI_NS19_6thread17LinearCombinationIaLi1EiiLNS1E_9ScaleType4KindE0ELNS_15FloatRoundStyleE2EaEENS1_15EpilogueDefaultEEEEEvvEEEEvNT_6ParamsE --------------------------
	.section	.nv.shared._ZN7cutlass13device_kernelINS_4gemm6kernel13GemmUniversalIN4cute5tupleIJiiiiEEENS1_10collective13CollectiveMmaINS1_34MainloopSm90TmaGmmaWarpSpecializedILi4ENS5_IJNS4_1CILi1EEESB_SB_EEENS1_32KernelTmaWarpSpecializedPingpongEEENS5_IJNSA_ILi64EEENSA_ILi128EEESF_EEEaNS5_IJlSB_lEEEaSI_NS4_8TiledMMAINS4_8MMA_AtomIJNS4_4SM904GMMA27MMA_64x128x32_S32S8S8_SS_TNEEEENS4_6LayoutISC_NS5_IJNSA_ILi0EEESQ_SQ_EEEEENS5_IJNS4_10UnderscoreEST_ST_EEEEENS4_13SM90_TMA_LOADENS4_14ComposedLayoutINS4_7SwizzleILi2ELi4ELi3EEENS4_18smem_ptr_flag_bitsILi8EEENSP_INS5_IJNSA_ILi8EEESF_EEENS5_IJSF_SB_EEEEEEEvNS4_8identityESW_S16_vS17_EENS_8epilogue10collective6detail29Sm90TmaWarpSpecializedAdapterINS1A_15DefaultEpilogueIaSI_SI_NS19_6thread17LinearCombinationIaLi1EiiLNS1E_9ScaleType4KindE0ELNS_15FloatRoundStyleE2EaEENS1_15EpilogueDefaultEEEEEvvEEEEvNT_6ParamsE,"aw",@nobits
	.sectionflags	@""
	.align	16
	.zero		1024


//--------------------- .nv.shared.reserved.0     --------------------------
	.section	.nv.shared.reserved.0,"aw",@nobits
	.weak		__nv_reservedSMEM_offset_0_alias
	.size		__nv_reservedSMEM_offset_0_alias, 0, 0
	.other		__nv_reservedSMEM_offset_0_alias,@"STO_CUDA_RESERVED_SHARED STV_DEFAULT"
__nv_reservedSMEM_offset_0_alias:
	.zero		0


//--------------------- .nv.global                --------------------------
	.section	.nv.global,"aw",@nobits
.nv.global:
	.type		_ZN39_INTERNAL_ba57bc67_4_k_cu_80e5a47e_47964cute1_E,@object
	.size		_ZN39_INTERNAL_ba57bc67_4_k_cu_80e5a47e_47964cute1_E,(_ZN39_INTERNAL_ba57bc67_4_k_cu_80e5a47e_47964cuda3std3__45__cpo6cbeginE - _ZN39_INTERNAL_ba57bc67_4_k_cu_80e5a47e_47964cute1_E)
_ZN39_INTERNAL_ba57bc67_4_k_cu_80e5a47e_47964cute1_E:
	.zero		1
	.type		_ZN39_INTERNAL_ba57bc67_4_k_cu_80e5a47e_47964cuda3std3__45__cpo6cbeginE,@object
	.size		_ZN39_INTERNAL_ba57bc67_4_k_cu_80e5a47e_47964cuda3std3__45__cpo6cbeginE,(_ZN39_INTERNAL_ba57bc67_4_k_cu_80e5a47e_47964cuda3std3__48in_placeE - _ZN39_INTERNAL_ba57bc67_4_k_cu_80e5a47e_47964cuda3std3__45__cpo6cbeginE)
_ZN39_INTERNAL_ba57bc67_4_k_cu_80e5a47e_47964cuda3std3__45__cpo6cbeginE:
	.zero		1
	.type		_ZN39_INTERNAL_ba57bc67_4_k_cu_80e5a47e_47964cuda3std3__48in_placeE,@object
	.size		_ZN39_INTERNAL_ba57bc67_4_k_cu_80e5a47e_47964cuda3std3__48in_placeE,(_ZN39_INTERNAL_ba57bc67_4_k_cu_80e5a47e_47964cuda3std6ranges3__45__cpo9iter_moveE - _ZN39_INTERNAL_ba57bc67_4_k_cu_80e5a47e_47964cuda3std3__48in_placeE)
_ZN39_INTERNAL_ba57bc67_4_k_cu_80e5a47e_47964cuda3std3__48in_placeE:
	.zero		1
	.type		_ZN39_INTERNAL_ba57bc67_4_k_cu_80e5a47e_47964cuda3std6ranges3__45__cpo9iter_moveE,@object
	.size		_ZN39_INTERNAL_ba57bc67_4_k_cu_80e5a47e_47964cuda3std6ranges3__45__cpo9iter_moveE,(_ZN39_INTERNAL_ba57bc67_4_k_cu_80e5a47e_47964cuda3std3__45__cpo5beginE - _ZN39_INTERNAL_ba57bc67_4_k_cu_80e5a47e_47964cuda3std6ranges3__45__cpo9iter_moveE)
_ZN39_INTERNAL_ba57bc67_4_k_cu_80e5a47e_47964cuda3std6ranges3__45__cpo9iter_moveE:
	.zero		1
	.type		_ZN39_INTERNAL_ba57bc67_4_k_cu_80e5a47e_47964cuda3std3__45__cpo5beginE,@object
	.size		_ZN39_INTERNAL_ba57bc67_4_k_cu_80e5a47e_47964cuda3std3__45__cpo5beginE,(_ZN39_INTERNAL_ba57bc67_4_k_cu_80e5a47e_47964cuda3std3__441_GLOBAL__N__ba57bc67_4_k_cu_80e5a47e_47966ignoreE - _ZN39_INTERNAL_ba57bc67_4_k_cu_80e5a47e_47964cuda3std3__45__cpo5beginE)
_ZN39_INTERNAL_ba57bc67_4_k_cu_80e5a47e_47964cuda3std3__45__cpo5beginE:
	.zero		1
	.type		_ZN39_INTERNAL_ba57bc67_4_k_cu_80e5a47e_47964cuda3std3__441_GLOBAL__N__ba57bc67_4_k_cu_80e5a47e_47966ignoreE,@object
	.size		_ZN39_INTERNAL_ba57bc67_4_k_cu_80e5a47e_47964cuda3std3__441_GLOBAL__N__ba57bc67_4_k_cu_80e5a47e_47966ignoreE,(_ZN39_INTERNAL_ba57bc67_4_k_cu_80e5a47e_47964cute7productE - _ZN39_INTERNAL_ba57bc67_4_k_cu_80e5a47e_47964cuda3std3__441_GLOBAL__N__ba57bc67_4_k_cu_80e5a47e_47966ignoreE)
_ZN39_INTERNAL_ba57bc67_4_k_cu_80e5a47e_47964cuda3std3__441_GLOBAL__N__ba57bc67_4_k_cu_80e5a47e_47966ignoreE:
	.zero		1
	.type		_ZN39_INTERNAL_ba57bc67_4_k_cu_80e5a47e_47964cute7productE,@object
	.size		_ZN39_INTERNAL_ba57bc67_4_k_cu_80e5a47e_47964cute7productE,(_ZN39_INTERNAL_ba57bc67_4_k_cu_80e5a47e_47964cuda3std3__45__cpo3endE - _ZN39_INTERNAL_ba57bc67_4_k_cu_80e5a47e_47964cute7productE)
_ZN39_INTERNAL_ba57bc67_4_k_cu_80e5a47e_47964cute7productE:
	.zero		1
	.type		_ZN39_INTERNAL_ba57bc67_4_k_cu_80e5a47e_47964cuda3std3__45__cpo3endE,@object
	.size		_ZN39_INTERNAL_ba57bc67_4_k_cu_80e5a47e_47964cuda3std3__45__cpo3endE,(_ZN39_INTERNAL_ba57bc67_4_k_cu_80e5a47e_47964cuda3std3__419piecewise_constructE - _ZN39_INTERNAL_ba57bc67_4_k_cu_80e5a47e_47964cuda3std3__45__cpo3endE)
_ZN39_INTERNAL_ba57bc67_4_k_cu_80e5a47e_47964cuda3std3__45__cpo3endE:
	.zero		1
	.type		_ZN39_INTERNAL_ba57bc67_4_k_cu_80e5a47e_47964cuda3std3__419piecewise_constructE,@object
	.size		_ZN39_INTERNAL_ba57bc67_4_k_cu_80e5a47e_47964cuda3std3__419piecewise_constructE,(_ZN39_INTERNAL_ba57bc67_4_k_cu_80e5a47e_47964cuda3std3__45__cpo4cendE - _ZN39_INTERNAL_ba57bc67_4_k_cu_80e5a47e_47964cuda3std3__419piecewise_constructE)
_ZN39_INTERNAL_ba57bc67_4_k_cu_80e5a47e_47964cuda3std3__419piecewise_constructE:
	.zero		1
	.type		_ZN39_INTERNAL_ba57bc67_4_k_cu_80e5a47e_47964cuda3std3__45__cpo4cendE,@object
	.size		_ZN39_INTERNAL_ba57bc67_4_k_cu_80e5a47e_47964cuda3std3__45__cpo4cendE,(_ZN39_INTERNAL_ba57bc67_4_k_cu_80e5a47e_47964cuda3std6ranges3__45__cpo4swapE - _ZN39_INTERNAL_ba57bc67_4_k_cu_80e5a47e_47964cuda3std3__45__cpo4cendE)
_ZN39_INTERNAL_ba57bc67_4_k_cu_80e5a47e_47964cuda3std3__45__cpo4cendE:
	.zero		1
	.type		_ZN39_INTERNAL_ba57bc67_4_k_cu_80e5a47e_47964cuda3std6ranges3__45__cpo4swapE,@object
	.size		_ZN39_INTERNAL_ba57bc67_4_k_cu_80e5a47e_47964cuda3std6ranges3__45__cpo4swapE,(.L_8 - _ZN39_INTERNAL_ba57bc67_4_k_cu_80e5a47e_47964cuda3std6ranges3__45__cpo4swapE)
_ZN39_INTERNAL_ba57bc67_4_k_cu_80e5a47e_47964cuda3std6ranges3__45__cpo4swapE:
	.zero		1
.L_8:


//--------------------- .nv.constant0._ZN7cutlass13device_kernelINS_4gemm6kernel13GemmUniversalIN4cute5tupleIJiiiiEEENS1_10collective13CollectiveMmaINS1_34MainloopSm90TmaGmmaWarpSpecializedILi4ENS5_IJNS4_1CILi1EEESB_SB_EEENS1_32KernelTmaWarpSpecializedPingpongEEENS5_IJNSA_ILi64EEENSA_ILi128EEESF_EEEaNS5_IJlSB_lEEEaSI_NS4_8TiledMMAINS4_8MMA_AtomIJNS4_4SM904GMMA27MMA_64x128x32_S32S8S8_SS_TNEEEENS4_6LayoutISC_NS5_IJNSA_ILi0EEESQ_SQ_EEEEENS5_IJNS4_10UnderscoreEST_ST_EEEEENS4_13SM90_TMA_LOADENS4_14ComposedLayoutINS4_7SwizzleILi2ELi4ELi3EEENS4_18smem_ptr_flag_bitsILi8EEENSP_INS5_IJNSA_ILi8EEESF_EEENS5_IJSF_SB_EEEEEEEvNS4_8identityESW_S16_vS17_EENS_8epilogue10collective6detail29Sm90TmaWarpSpecializedAdapterINS1A_15DefaultEpilogueIaSI_SI_NS19_6thread17LinearCombinationIaLi1EiiLNS1E_9ScaleType4KindE0ELNS_15FloatRoundStyleE2EaEENS1_15EpilogueDefaultEEEEEvvEEEEvNT_6ParamsE --------------------------
	.section	.nv.constant0._ZN7cutlass13device_kernelINS_4gemm6kernel13GemmUniversalIN4cute5tupleIJiiiiEEENS1_10collective13CollectiveMmaINS1_34MainloopSm90TmaGmmaWarpSpecializedILi4ENS5_IJNS4_1CILi1EEESB_SB_EEENS1_32KernelTmaWarpSpecializedPingpongEEENS5_IJNSA_ILi64EEENSA_ILi128EEESF_EEEaNS5_IJlSB_lEEEaSI_NS4_8TiledMMAINS4_8MMA_AtomIJNS4_4SM904GMMA27MMA_64x128x32_S32S8S8_SS_TNEEEENS4_6LayoutISC_NS5_IJNSA_ILi0EEESQ_SQ_EEEEENS5_IJNS4_10UnderscoreEST_ST_EEEEENS4_13SM90_TMA_LOADENS4_14ComposedLayoutINS4_7SwizzleILi2ELi4ELi3EEENS4_18smem_ptr_flag_bitsILi8EEENSP_INS5_IJNSA_ILi8EEESF_EEENS5_IJSF_SB_EEEEEEEvNS4_8identityESW_S16_vS17_EENS_8epilogue10collective6detail29Sm90TmaWarpSpecializedAdapterINS1A_15DefaultEpilogueIaSI_SI_NS19_6thread17LinearCombinationIaLi1EiiLNS1E_9ScaleType4KindE0ELNS_15FloatRoundStyleE2EaEENS1_15EpilogueDefaultEEEEEvvEEEEvNT_6ParamsE,"a",@progbits
	.sectionflags	@""
	.align	4
.nv.constant0._ZN7cutlass13device_kernelINS_4gemm6kernel13GemmUniversalIN4cute5tupleIJiiiiEEENS1_10collective13CollectiveMmaINS1_34MainloopSm90TmaGmmaWarpSpecializedILi4ENS5_IJNS4_1CILi1EEESB_SB_EEENS1_32KernelTmaWarpSpecializedPingpongEEENS5_IJNSA_ILi64EEENSA_ILi128EEESF_EEEaNS5_IJlSB_lEEEaSI_NS4_8TiledMMAINS4_8MMA_AtomIJNS4_4SM904GMMA27MMA_64x128x32_S32S8S8_SS_TNEEEENS4_6LayoutISC_NS5_IJNSA_ILi0EEESQ_SQ_EEEEENS5_IJNS4_10UnderscoreEST_ST_EEEEENS4_13SM90_TMA_LOADENS4_14ComposedLayoutINS4_7SwizzleILi2ELi4ELi3EEENS4_18smem_ptr_flag_bitsILi8EEENSP_INS5_IJNSA_ILi8EEESF_EEENS5_IJSF_SB_EEEEEEEvNS4_8identityESW_S16_vS17_EENS_8epilogue10collective6detail29Sm90TmaWarpSpecializedAdapterINS1A_15DefaultEpilogueIaSI_SI_NS19_6thread17LinearCombinationIaLi1EiiLNS1E_9ScaleType4KindE0ELNS_15FloatRoundStyleE2EaEENS1_15EpilogueDefaultEEEEEvvEEEEvNT_6ParamsE:
	.zero		1664


//--------------------- SYMBOLS --------------------------

	.type		.nv.reservedSmem.offset0,@object
	.size		.nv.reservedSmem.offset0,0x4
	.type		__assertfail,@function
